	.headerflags	@"EF_CUDA_TEXMODE_UNIFIED EF_CUDA_64BIT_ADDRESS EF_CUDA_SM89 EF_CUDA_VIRTUAL_SM(EF_CUDA_SM89)"
	.elftype	@"ET_EXEC"


//--------------------- .nv.info                  --------------------------
	.section	.nv.info,"",@"SHT_CUDA_INFO"
	.align	4


	//----- nvinfo : EIATTR_REGCOUNT
	.align		4
        /*0000*/ 	.byte	0x04, 0x2f
        /*0002*/ 	.short	(.L_1 - .L_0)
	.align		4
.L_0:
        /*0004*/ 	.word	index@(triton__0d1d2d3d4de5de)
        /*0008*/ 	.word	0x000000ac


	//----- nvinfo : EIATTR_MAX_STACK_SIZE
	.align		4
.L_1:
        /*000c*/ 	.byte	0x04, 0x23
        /*000e*/ 	.short	(.L_3 - .L_2)
	.align		4
.L_2:
        /*0010*/ 	.word	index@(triton__0d1d2d3d4de5de)
        /*0014*/ 	.word	0x00000000


	//----- nvinfo : EIATTR_MIN_STACK_SIZE
	.align		4
.L_3:
        /*0018*/ 	.byte	0x04, 0x12
        /*001a*/ 	.short	(.L_5 - .L_4)
	.align		4
.L_4:
        /*001c*/ 	.word	index@(triton__0d1d2d3d4de5de)
        /*0020*/ 	.word	0x00000000


	//----- nvinfo : EIATTR_FRAME_SIZE
	.align		4
.L_5:
        /*0024*/ 	.byte	0x04, 0x11
        /*0026*/ 	.short	(.L_7 - .L_6)
	.align		4
.L_6:
        /*0028*/ 	.word	index@(triton__0d1d2d3d4de5de)
        /*002c*/ 	.word	0x00000000
.L_7:


//--------------------- .nv.info.triton__0d1d2d3d4de5de --------------------------
	.section	.nv.info.triton__0d1d2d3d4de5de,"",@"SHT_CUDA_INFO"
	.align	4


	//----- nvinfo : EIATTR_CUDA_API_VERSION
	.align		4
        /*0000*/ 	.byte	0x04, 0x37
        /*0002*/ 	.short	(.L_9 - .L_8)
.L_8:
        /*0004*/ 	.word	0x0000007b


	//----- nvinfo : EIATTR_PARAM_CBANK
	.align		4
.L_9:
        /*0008*/ 	.byte	0x04, 0x0a
        /*000a*/ 	.short	(.L_11 - .L_10)
	.align		4
.L_10:
        /*000c*/ 	.word	index@(.nv.constant0.triton__0d1d2d3d4de5de)
        /*0010*/ 	.short	0x0160
        /*0012*/ 	.short	0x0028


	//----- nvinfo : EIATTR_CBANK_PARAM_SIZE
	.align		4
.L_11:
        /*0014*/ 	.byte	0x03, 0x19
        /*0016*/ 	.short	0x0028


	//----- nvinfo : EIATTR_KPARAM_INFO
	.align		4
        /*0018*/ 	.byte	0x04, 0x17
        /*001a*/ 	.short	(.L_13 - .L_12)
.L_12:
        /*001c*/ 	.word	0x00000000
        /*0020*/ 	.short	0x0005
        /*0022*/ 	.short	0x0024
        /*0024*/ 	.byte	0x00, 0xf0, 0x11, 0x00


	//----- nvinfo : EIATTR_KPARAM_INFO
	.align		4
.L_13:
        /*0028*/ 	.byte	0x04, 0x17
        /*002a*/ 	.short	(.L_15 - .L_14)
.L_14:
        /*002c*/ 	.word	0x00000000
        /*0030*/ 	.short	0x0004
        /*0032*/ 	.short	0x0020
        /*0034*/ 	.byte	0x00, 0xf0, 0x11, 0x00


	//----- nvinfo : EIATTR_KPARAM_INFO
	.align		4
.L_15:
        /*0038*/ 	.byte	0x04, 0x17
        /*003a*/ 	.short	(.L_17 - .L_16)
.L_16:
        /*003c*/ 	.word	0x00000000
        /*0040*/ 	.short	0x0003
        /*0042*/ 	.short	0x0018
        /*0044*/ 	.byte	0x00, 0xf0, 0x21, 0x00


	//----- nvinfo : EIATTR_KPARAM_INFO
	.align		4
.L_17:
        /*0048*/ 	.byte	0x04, 0x17
        /*004a*/ 	.short	(.L_19 - .L_18)
.L_18:
        /*004c*/ 	.word	0x00000000
        /*0050*/ 	.short	0x0002
        /*0052*/ 	.short	0x0010
        /*0054*/ 	.byte	0x00, 0xf0, 0x21, 0x00


	//----- nvinfo : EIATTR_KPARAM_INFO
	.align		4
.L_19:
        /*0058*/ 	.byte	0x04, 0x17
        /*005a*/ 	.short	(.L_21 - .L_20)
.L_20:
        /*005c*/ 	.word	0x00000000
        /*0060*/ 	.short	0x0001
        /*0062*/ 	.short	0x0008
        /*0064*/ 	.byte	0x00, 0xf0, 0x21, 0x00


	//----- nvinfo : EIATTR_KPARAM_INFO
	.align		4
.L_21:
        /*0068*/ 	.byte	0x04, 0x17
        /*006a*/ 	.short	(.L_23 - .L_22)
.L_22:
        /*006c*/ 	.word	0x00000000
        /*0070*/ 	.short	0x0000
        /*0072*/ 	.short	0x0000
        /*0074*/ 	.byte	0x00, 0xf0, 0x21, 0x00


	//----- nvinfo : EIATTR_MAXREG_COUNT
	.align		4
.L_23:
        /*0078*/ 	.byte	0x03, 0x1b
        /*007a*/ 	.short	0x00ff


	//----- nvinfo : EIATTR_EXIT_INSTR_OFFSETS
	.align		4
        /*007c*/ 	.byte	0x04, 0x1c
        /*007e*/ 	.short	(.L_25 - .L_24)


	//   ....[0]....
.L_24:
        /*0080*/ 	.word	0x00003a10


	//   ....[1]....
        /*0084*/ 	.word	0x00003a60


	//----- nvinfo : EIATTR_MAX_THREADS
	.align		4
.L_25:
        /*0088*/ 	.byte	0x04, 0x05
        /*008a*/ 	.short	(.L_27 - .L_26)
.L_26:
        /*008c*/ 	.word	0x00000100
        /*0090*/ 	.word	0x00000001
        /*0094*/ 	.word	0x00000001
.L_27:


//--------------------- .nv.rel.action            --------------------------
	.section	.nv.rel.action,"",@"SHT_CUDA_RELOCINFO"
	.align	8
	.sectionentsize	8
        /*0000*/ 	.byte	0x73, 0x00, 0x00, 0x00, 0x00, 0x00, 0x00, 0x00, 0x00, 0x00, 0x00, 0x11, 0x25, 0x00, 0x05, 0x36


//--------------------- .nv.constant0.triton__0d1d2d3d4de5de --------------------------
	.section	.nv.constant0.triton__0d1d2d3d4de5de,"a",@progbits
	.align	4
.nv.constant0.triton__0d1d2d3d4de5de:
	.zero		392


//--------------------- .text.triton__0d1d2d3d4de5de --------------------------
	.section	.text.triton__0d1d2d3d4de5de,"ax",@progbits
	.sectionflags	@"SHF_BARRIERS=1"
	.sectioninfo	@"SHI_REGISTERS=172"
	.align	128
        .global         triton__0d1d2d3d4de5de
        .type           triton__0d1d2d3d4de5de,@function
        .size           triton__0d1d2d3d4de5de,(.L_x_1 - triton__0d1d2d3d4de5de)
        .other          triton__0d1d2d3d4de5de,@"STO_CUDA_ENTRY STV_DEFAULT"
triton__0d1d2d3d4de5de:
.text.triton__0d1d2d3d4de5de:
[----:B------:R-:W-:-:S02]  /*0000*/  IMAD.MOV.U32 R1, RZ, RZ, c[0x0][0x28] ;  /* 0x00000a00ff017624 */ /* 0x000fc400078e00ff */
[----:B------:R-:W0:Y:S01]  /*0010*/  S2R R29, SR_TID.X ;  /* 0x00000000001d7919 */ /* 0x000e220000002100 */
[----:B------:R-:W-:Y:S01]  /*0020*/  IMAD.MOV.U32 R97, RZ, RZ, 0x2 ;  /* 0x00000002ff617424 */ /* 0x000fe200078e00ff */
[----:B------:R-:W-:Y:S01]  /*0030*/  CS2R R16, SRZ ;  /* 0x0000000000107805 */ /* 0x000fe2000001ff00 */
[----:B------:R-:W-:Y:S01]  /*0040*/  CS2R R18, SRZ ;  /* 0x0000000000127805 */ /* 0x000fe2000001ff00 */
[----:B------:R-:W1:Y:S01]  /*0050*/  S2R R6, SR_CTAID.Y ;  /* 0x0000000000067919 */ /* 0x000e620000002600 */
[----:B------:R-:W-:-:S03]  /*0060*/  ULDC.64 UR4, c[0x0][0x118] ;  /* 0x0000460000047ab9 */ /* 0x000fc60000000a00 */
[----:B------:R-:W2:Y:S01]  /*0070*/  S2R R105, SR_CTAID.X ;  /* 0x0000000000697919 */ /* 0x000ea20000002500 */
[----:B0-----:R-:W-:Y:S01]  /*0080*/  IMAD.SHL.U32 R0, R29, 0x8, RZ ;  /* 0x000000081d007824 */ /* 0x001fe200078e00ff */
[----:B------:R-:W-:Y:S01]  /*0090*/  SHF.R.U32.HI R93, RZ, 0x5, R29 ;  /* 0x00000005ff5d7819 */ /* 0x000fe2000001161d */
[----:B-1----:R-:W-:-:S03]  /*00a0*/  IMAD.SHL.U32 R92, R6, 0x10, RZ ;  /* 0x00000010065c7824 */ /* 0x002fc600078e00ff */
[----:B------:R-:W-:Y:S02]  /*00b0*/  LOP3.LUT R9, R0, 0x8, RZ, 0xc0, !PT ;  /* 0x0000000800097812 */ /* 0x000fe400078ec0ff */
[----:B------:R-:W-:Y:S01]  /*00c0*/  SHF.R.U32.HI R0, RZ, 0x1, R29 ;  /* 0x00000001ff007819 */ /* 0x000fe2000001161d */
[----:B--2---:R-:W-:Y:S01]  /*00d0*/  IMAD.SHL.U32 R94, R105, 0x100, RZ ;  /* 0x00000100695e7824 */ /* 0x004fe200078e00ff */
[----:B------:R-:W-:Y:S02]  /*00e0*/  LOP3.LUT R101, R92, R9, RZ, 0xfc, !PT ;  /* 0x000000095c657212 */ /* 0x000fe400078efcff */
[----:B------:R-:W-:Y:S02]  /*00f0*/  SGXT.U32 R93, R93, 0x3 ;  /* 0x000000035d5d781a */ /* 0x000fe40000000000 */
[----:B------:R-:W-:Y:S02]  /*0100*/  SHF.R.S32.HI R2, RZ, 0x1f, R101 ;  /* 0x0000001fff027819 */ /* 0x000fe40000011465 */
[----:B------:R-:W-:-:S02]  /*0110*/  SGXT.U32 R0, R0, 0x4 ;  /* 0x000000040000781a */ /* 0x000fc40000000000 */
[----:B------:R-:W-:Y:S02]  /*0120*/  SHF.L.U32 R3, R93, 0x4, RZ ;  /* 0x000000045d037819 */ /* 0x000fe400000006ff */
[----:B------:R-:W-:Y:S02]  /*0130*/  LEA.HI R2, R2, R101, RZ, 0xb ;  /* 0x0000006502027211 */ /* 0x000fe400078f58ff */
[----:B------:R-:W-:-:S03]  /*0140*/  LOP3.LUT R0, R3, R0, RZ, 0xfc, !PT ;  /* 0x0000000003007212 */ /* 0x000fc600078efcff */
[----:B------:R-:W-:Y:S01]  /*0150*/  IMAD.SHL.U32 R3, R2, 0x200, RZ ;  /* 0x0000020002037824 */ /* 0x000fe200078e00ff */
[----:B------:R-:W-:Y:S02]  /*0160*/  LOP3.LUT R95, R94, R0, RZ, 0xfc, !PT ;  /* 0x000000005e5f7212 */ /* 0x000fe400078efcff */
[----:B------:R-:W-:Y:S02]  /*0170*/  LOP3.LUT R2, R2, 0xfffff800, RZ, 0xc0, !PT ;  /* 0xfffff80002027812 */ /* 0x000fe400078ec0ff */
[----:B------:R-:W-:Y:S02]  /*0180*/  LOP3.LUT R98, R3, 0xfff00000, RZ, 0xc0, !PT ;  /* 0xfff0000003627812 */ /* 0x000fe400078ec0ff */
[----:B------:R-:W-:Y:S01]  /*0190*/  LOP3.LUT R96, R94, 0x80, R0, 0xfe, !PT ;  /* 0x000000805e607812 */ /* 0x000fe200078efe00 */
[----:B------:R-:W-:Y:S01]  /*01a0*/  IMAD.IADD R101, R101, 0x1, -R2 ;  /* 0x0000000165657824 */ /* 0x000fe200078e0a02 */
[C---:B------:R-:W-:Y:S02]  /*01b0*/  LEA R100, R95.reuse, R98, 0xb ;  /* 0x000000625f647211 */ /* 0x040fe400078e58ff */
[C---:B------:R-:W-:Y:S01]  /*01c0*/  ISETP.GE.AND P3, PT, R96.reuse, 0x100, PT ;  /* 0x000001006000780c */ /* 0x040fe20003f66270 */
[----:B------:R-:W-:Y:S01]  /*01d0*/  IMAD R98, R96, 0x800, R98 ;  /* 0x0000080060627824 */ /* 0x000fe200078e0262 */
[----:B------:R-:W-:Y:S01]  /*01e0*/  ISETP.GE.AND P1, PT, R95, 0x100, PT ;  /* 0x000001005f00780c */ /* 0x000fe20003f26270 */
[----:B------:R-:W-:-:S03]  /*01f0*/  IMAD.IADD R2, R101, 0x1, R100 ;  /* 0x0000000165027824 */ /* 0x000fc600078e0264 */
[----:B------:R-:W-:Y:S01]  /*0200*/  IADD3 R4, R101, R98, RZ ;  /* 0x0000006265047210 */ /* 0x000fe20007ffe0ff */
[----:B------:R-:W-:Y:S01]  /*0210*/  CS2R R32, SRZ ;  /* 0x0000000000207805 */ /* 0x000fe2000001ff00 */
[----:B------:R-:W-:Y:S01]  /*0220*/  CS2R R34, SRZ ;  /* 0x0000000000227805 */ /* 0x000fe2000001ff00 */
[----:B------:R-:W-:-:S04]  /*0230*/  IMAD.WIDE R2, R2, R97, c[0x0][0x160] ;  /* 0x0000580002027625 */ /* 0x000fc800078e0261 */
[----:B------:R-:W-:Y:S02]  /*0240*/  IMAD.WIDE R4, R4, R97, c[0x0][0x160] ;  /* 0x0000580004047625 */ /* 0x000fe400078e0261 */
[----:B------:R0:W2:Y:S04]  /*0250*/  @!P1 LDG.E.EL.128 R16, [R2.64] ;  /* 0x0000000402109981 */ /* 0x0000a8000c2e1d00 */
[----:B------:R1:W3:Y:S01]  /*0260*/  @!P3 LDG.E.EL.128 R32, [R4.64] ;  /* 0x000000040420b981 */ /* 0x0002e2000c2e1d00 */
[----:B------:R-:W-:Y:S01]  /*0270*/  SHF.R.U32.HI R103, RZ, 0x6, R29 ;  /* 0x00000006ff677819 */ /* 0x000fe2000001161d */
[----:B------:R-:W-:Y:S01]  /*0280*/  IMAD.SHL.U32 R99, R29, 0x4, RZ ;  /* 0x000000041d637824 */ /* 0x000fe200078e00ff */
[----:B------:R-:W-:Y:S01]  /*0290*/  SHF.R.S32.HI R8, RZ, 0x1b, R6 ;  /* 0x0000001bff087819 */ /* 0x000fe20000011406 */
[----:B------:R-:W-:Y:S01]  /*02a0*/  IMAD R84, R9, 0x101, R0 ;  /* 0x0000010109547824 */ /* 0x000fe200078e0200 */
[----:B------:R-:W-:Y:S01]  /*02b0*/  SGXT.U32 R103, R103, 0x2 ;  /* 0x000000026767781a */ /* 0x000fe20000000000 */
[----:B------:R-:W-:Y:S01]  /*02c0*/  IMAD.MOV.U32 R88, RZ, RZ, 0x4 ;  /* 0x00000004ff587424 */ /* 0x000fe200078e00ff */
[----:B------:R-:W-:Y:S01]  /*02d0*/  SGXT R8, R8, 0x1 ;  /* 0x000000010808781a */ /* 0x000fe20000000200 */
[----:B------:R-:W-:Y:S01]  /*02e0*/  IMAD.SHL.U32 R84, R84, 0x2, RZ ;  /* 0x0000000254547824 */ /* 0x000fe200078e00ff */
[C---:B0-----:R-:W-:Y:S01]  /*02f0*/  LOP3.LUT R2, R92.reuse, R103, RZ, 0xfc, !PT ;  /* 0x000000675c027212 */ /* 0x041fe200078efcff */
[----:B------:R-:W-:Y:S01]  /*0300*/  CS2R R64, SRZ ;  /* 0x0000000000407805 */ /* 0x000fe2000001ff00 */
[C-C-:B------:R-:W-:Y:S01]  /*0310*/  LOP3.LUT R3, R92.reuse, 0x4, R103.reuse, 0xfe, !PT ;  /* 0x000000045c037812 */ /* 0x140fe200078efe67 */
[----:B------:R-:W-:Y:S01]  /*0320*/  CS2R R66, SRZ ;  /* 0x0000000000427805 */ /* 0x000fe2000001ff00 */
[C-C-:B------:R-:W-:Y:S01]  /*0330*/  LOP3.LUT R6, R92.reuse, 0x8, R103.reuse, 0xfe, !PT ;  /* 0x000000085c067812 */ /* 0x140fe200078efe67 */
[----:B------:R-:W-:Y:S01]  /*0340*/  CS2R R48, SRZ ;  /* 0x0000000000307805 */ /* 0x000fe2000001ff00 */
[----:B------:R-:W-:Y:S01]  /*0350*/  LOP3.LUT R7, R92, 0xc, R103, 0xfe, !PT ;  /* 0x0000000c5c077812 */ /* 0x000fe200078efe67 */
[----:B------:R-:W-:Y:S01]  /*0360*/  CS2R R50, SRZ ;  /* 0x0000000000327805 */ /* 0x000fe2000001ff00 */
[----:B------:R-:W-:-:S02]  /*0370*/  LEA.HI R10, R8, R2, RZ, 0xb ;  /* 0x00000002080a7211 */ /* 0x000fc400078f58ff */
[C---:B------:R-:W-:Y:S02]  /*0380*/  LEA.HI R11, R8.reuse, R3, RZ, 0xb ;  /* 0x00000003080b7211 */ /* 0x040fe400078f58ff */
[C---:B------:R-:W-:Y:S02]  /*0390*/  LEA.HI R12, R8.reuse, R6, RZ, 0xb ;  /* 0x00000006080c7211 */ /* 0x040fe400078f58ff */
[----:B------:R-:W-:Y:S02]  /*03a0*/  LEA.HI R8, R8, R7, RZ, 0xb ;  /* 0x0000000708087211 */ /* 0x000fe400078f58ff */
[----:B-1----:R-:W-:Y:S02]  /*03b0*/  LOP3.LUT R4, R11, 0xfff800, RZ, 0xc0, !PT ;  /* 0x00fff8000b047812 */ /* 0x002fe400078ec0ff */
[----:B------:R-:W-:Y:S02]  /*03c0*/  LOP3.LUT R8, R8, 0xfff800, RZ, 0xc0, !PT ;  /* 0x00fff80008087812 */ /* 0x000fe400078ec0ff */
[----:B------:R-:W-:Y:S01]  /*03d0*/  LOP3.LUT R5, R10, 0xfff800, RZ, 0xc0, !PT ;  /* 0x00fff8000a057812 */ /* 0x000fe200078ec0ff */
[----:B------:R-:W-:Y:S01]  /*03e0*/  IMAD.IADD R20, R3, 0x1, -R4 ;  /* 0x0000000103147824 */ /* 0x000fe200078e0a04 */
[----:B------:R-:W-:Y:S01]  /*03f0*/  LOP3.LUT R11, R12, 0xfff800, RZ, 0xc0, !PT ;  /* 0x00fff8000c0b7812 */ /* 0x000fe200078ec0ff */
[----:B------:R-:W-:Y:S01]  /*0400*/  IMAD.IADD R24, R7, 0x1, -R8 ;  /* 0x0000000107187824 */ /* 0x000fe200078e0a08 */
[----:B------:R-:W-:Y:S01]  /*0410*/  LOP3.LUT R8, R99, 0xfc, RZ, 0xc0, !PT ;  /* 0x000000fc63087812 */ /* 0x000fe200078ec0ff */
[----:B------:R-:W-:Y:S01]  /*0420*/  IMAD.IADD R10, R2, 0x1, -R5 ;  /* 0x00000001020a7824 */ /* 0x000fe200078e0a05 */
[----:B------:R-:W-:-:S02]  /*0430*/  IADD3 R22, R6, -R11, RZ ;  /* 0x8000000b06167210 */ /* 0x000fc40007ffe0ff */
[----:B------:R-:W-:-:S04]  /*0440*/  PRMT R105, R8, 0x6540, R105 ;  /* 0x0000654008697816 */ /* 0x000fc80000000069 */
[----:B------:R-:W-:Y:S01]  /*0450*/  ISETP.GE.AND P0, PT, R105, 0x100, PT ;  /* 0x000001006900780c */ /* 0x000fe20003f06270 */
[----:B------:R-:W-:Y:S01]  /*0460*/  CS2R R68, SRZ ;  /* 0x0000000000447805 */ /* 0x000fe2000001ff00 */
[----:B------:R-:W-:Y:S01]  /*0470*/  CS2R R70, SRZ ;  /* 0x0000000000467805 */ /* 0x000fe2000001ff00 */
[----:B------:R-:W-:Y:S01]  /*0480*/  CS2R R60, SRZ ;  /* 0x00000000003c7805 */ /* 0x000fe2000001ff00 */
[----:B------:R-:W-:Y:S01]  /*0490*/  CS2R R62, SRZ ;  /* 0x00000000003e7805 */ /* 0x000fe2000001ff00 */
[----:B--2---:R-:W-:Y:S01]  /*04a0*/  SHF.R.U32.HI R11, RZ, 0x10, R16 ;  /* 0x00000010ff0b7819 */ /* 0x004fe20000011610 */
[----:B------:R-:W-:Y:S01]  /*04b0*/  STS.U16 [R84], R16 ;  /* 0x0000001054007388 */ /* 0x000fe20000000400 */
[----:B------:R-:W-:Y:S02]  /*04c0*/  SHF.R.U32.HI R13, RZ, 0x10, R17 ;  /* 0x00000010ff0d7819 */ /* 0x000fe40000011611 */
[----:B---3--:R-:W-:Y:S01]  /*04d0*/  SHF.R.U32.HI R3, RZ, 0x10, R32 ;  /* 0x00000010ff037819 */ /* 0x008fe20000011620 */
[----:B------:R0:W-:Y:S01]  /*04e0*/  STS.U16 [R84+0x202], R11 ;  /* 0x0002020b54007388 */ /* 0x0001e20000000400 */
[----:B------:R-:W-:-:S02]  /*04f0*/  SHF.R.U32.HI R5, RZ, 0x10, R33 ;  /* 0x00000010ff057819 */ /* 0x000fc40000011621 */
[----:B------:R-:W-:Y:S01]  /*0500*/  SHF.R.U32.HI R7, RZ, 0x10, R34 ;  /* 0x00000010ff077819 */ /* 0x000fe20000011622 */
[----:B------:R1:W-:Y:S01]  /*0510*/  STS.U16 [R84+0x302], R3 ;  /* 0x0003020354007388 */ /* 0x0003e20000000400 */
[----:B------:R-:W-:Y:S02]  /*0520*/  SHF.R.U32.HI R15, RZ, 0x10, R18 ;  /* 0x00000010ff0f7819 */ /* 0x000fe40000011612 */
[----:B------:R-:W-:Y:S01]  /*0530*/  SHF.R.U32.HI R21, RZ, 0x10, R19 ;  /* 0x00000010ff157819 */ /* 0x000fe20000011613 */
[----:B------:R2:W-:Y:S01]  /*0540*/  STS.U16 [R84+0x706], R5 ;  /* 0x0007060554007388 */ /* 0x0005e20000000400 */
[----:B0-----:R-:W-:-:S03]  /*0550*/  SHF.R.U32.HI R11, RZ, 0x10, R35 ;  /* 0x00000010ff0b7819 */ /* 0x001fc60000011623 */
[----:B------:R0:W-:Y:S01]  /*0560*/  STS.U16 [R84+0xb0a], R7 ;  /* 0x000b0a0754007388 */ /* 0x0001e20000000400 */
[----:B-1----:R-:W-:-:S03]  /*0570*/  LEA R3, R10, R105, 0x8 ;  /* 0x000000690a037211 */ /* 0x002fc600078e40ff */
[----:B------:R1:W-:Y:S01]  /*0580*/  STS.U16 [R84+0xf0e], R11 ;  /* 0x000f0e0b54007388 */ /* 0x0003e20000000400 */
[--C-:B--2---:R-:W-:Y:S02]  /*0590*/  IMAD R5, R20, 0x100, R105.reuse ;  /* 0x0000010014057824 */ /* 0x104fe400078e0269 */
[-C--:B------:R-:W-:Y:S01]  /*05a0*/  IMAD.WIDE R2, R3, R88.reuse, c[0x0][0x168] ;  /* 0x00005a0003027625 */ /* 0x080fe200078e0258 */
[----:B------:R-:W-:Y:S03]  /*05b0*/  STS.U16 [R84+0x404], R17 ;  /* 0x0004041154007388 */ /* 0x000fe60000000400 */
[--C-:B0-----:R-:W-:Y:S01]  /*05c0*/  IMAD R7, R22, 0x100, R105.reuse ;  /* 0x0000010016077824 */ /* 0x101fe200078e0269 */
[----:B------:R-:W-:Y:S01]  /*05d0*/  STS.U16 [R84+0x808], R18 ;  /* 0x0008081254007388 */ /* 0x000fe20000000400 */
[----:B-1----:R-:W-:Y:S02]  /*05e0*/  IMAD R11, R24, 0x100, R105 ;  /* 0x00000100180b7824 */ /* 0x002fe400078e0269 */
[-C--:B------:R-:W-:Y:S01]  /*05f0*/  IMAD.WIDE R4, R5, R88.reuse, c[0x0][0x168] ;  /* 0x00005a0005047625 */ /* 0x080fe200078e0258 */
[----:B------:R-:W-:Y:S04]  /*0600*/  STS.U16 [R84+0xc0c], R19 ;  /* 0x000c0c1354007388 */ /* 0x000fe80000000400 */
[----:B------:R-:W-:Y:S01]  /*0610*/  STS.U16 [R84+0x606], R13 ;  /* 0x0006060d54007388 */ /* 0x000fe20000000400 */
[----:B------:R-:W-:-:S03]  /*0620*/  IMAD.WIDE R6, R7, R88, c[0x0][0x168] ;  /* 0x00005a0007067625 */ /* 0x000fc600078e0258 */
[----:B------:R-:W-:Y:S04]  /*0630*/  STS.U16 [R84+0xa0a], R15 ;  /* 0x000a0a0f54007388 */ /* 0x000fe80000000400 */
[----:B------:R-:W-:Y:S04]  /*0640*/  STS.U16 [R84+0xe0e], R21 ;  /* 0x000e0e1554007388 */ /* 0x000fe80000000400 */
[----:B------:R-:W-:Y:S04]  /*0650*/  STS.U16 [R84+0x100], R32 ;  /* 0x0001002054007388 */ /* 0x000fe80000000400 */
[----:B------:R-:W-:Y:S04]  /*0660*/  STS.U16 [R84+0x504], R33 ;  /* 0x0005042154007388 */ /* 0x000fe80000000400 */
[----:B------:R-:W-:Y:S04]  /*0670*/  STS.U16 [R84+0x908], R34 ;  /* 0x0009082254007388 */ /* 0x000fe80000000400 */
[----:B------:R-:W-:Y:S04]  /*0680*/  STS.U16 [R84+0xd0c], R35 ;  /* 0x000d0c2354007388 */ /* 0x000fe80000000400 */
[----:B------:R-:W-:Y:S06]  /*0690*/  BAR.SYNC 0x0 ;  /* 0x0000000000007b1d */ /* 0x000fec0000000000 */
[----:B------:R0:W2:Y:S04]  /*06a0*/  @!P0 LDG.E.EL.128 R64, [R2.64] ;  /* 0x0000000402408981 */ /* 0x0000a8000c2e1d00 */
[----:B------:R1:W3:Y:S04]  /*06b0*/  @!P0 LDG.E.EL.128 R48, [R4.64] ;  /* 0x0000000404308981 */ /* 0x0002e8000c2e1d00 */
[----:B------:R4:W5:Y:S01]  /*06c0*/  @!P0 LDG.E.EL.128 R68, [R6.64] ;  /* 0x0000000406448981 */ /* 0x000962000c2e1d00 */
[----:B0-----:R-:W-:-:S05]  /*06d0*/  IMAD.WIDE R2, R11, R88, c[0x0][0x168] ;  /* 0x00005a000b027625 */ /* 0x001fca00078e0258 */
[----:B------:R0:W3:Y:S01]  /*06e0*/  @!P0 LDG.E.EL.128 R60, [R2.64] ;  /* 0x00000004023c8981 */ /* 0x0000e2000c2e1d00 */
[----:B-1----:R-:W-:Y:S01]  /*06f0*/  LOP3.LUT R5, R96, 0xffffff80, RZ, 0xc0, !PT ;  /* 0xffffff8060057812 */ /* 0x002fe200078ec0ff */
[----:B------:R-:W-:-:S03]  /*0700*/  IMAD R4, R8, 0x18, RZ ;  /* 0x0000001808047824 */ /* 0x000fc600078e02ff */
[----:B------:R-:W-:Y:S01]  /*0710*/  ISETP.NE.AND P2, PT, R5, 0x80, PT ;  /* 0x000000800500780c */ /* 0x000fe20003f45270 */
[----:B------:R-:W-:Y:S01]  /*0720*/  IMAD R104, R103, 0x101, R8 ;  /* 0x0000010167687824 */ /* 0x000fe200078e0208 */
[----:B------:R-:W-:Y:S02]  /*0730*/  IADD3 R5, R101, 0x80000, RZ ;  /* 0x0008000065057810 */ /* 0x000fe40007ffe0ff */
[----:B------:R-:W-:Y:S01]  /*0740*/  LOP3.LUT R103, R4, R103, RZ, 0xfc, !PT ;  /* 0x0000006704677212 */ /* 0x000fe200078efcff */
[----:B------:R-:W-:Y:S01]  /*0750*/  IMAD.SHL.U32 R104, R104, 0x2, RZ ;  /* 0x0000000268687824 */ /* 0x000fe200078e00ff */
[----:B0-----:R-:W-:Y:S01]  /*0760*/  IADD3 R2, R100, R5, RZ ;  /* 0x0000000564027210 */ /* 0x001fe20007ffe0ff */
[C---:B------:R-:W-:Y:S01]  /*0770*/  IMAD.IADD R4, R98.reuse, 0x1, R5 ;  /* 0x0000000162047824 */ /* 0x040fe200078e0205 */
[----:B------:R-:W-:Y:S01]  /*0780*/  CS2R R52, SRZ ;  /* 0x0000000000347805 */ /* 0x000fe2000001ff00 */
[----:B------:R-:W-:Y:S01]  /*0790*/  CS2R R54, SRZ ;  /* 0x0000000000367805 */ /* 0x000fe2000001ff00 */
[----:B------:R-:W-:Y:S01]  /*07a0*/  CS2R R32, SRZ ;  /* 0x0000000000207805 */ /* 0x000fe2000001ff00 */
[----:B------:R-:W-:Y:S01]  /*07b0*/  CS2R R34, SRZ ;  /* 0x0000000000227805 */ /* 0x000fe2000001ff00 */
[----:B----4-:R-:W-:Y:S01]  /*07c0*/  IADD3 R6, R98, -0x40000, R101 ;  /* 0xfffc000062067810 */ /* 0x010fe20007ffe065 */
[----:B------:R-:W-:Y:S01]  /*07d0*/  IMAD R102, R0, 0x18, R9 ;  /* 0x0000001800667824 */ /* 0x000fe200078e0209 */
[----:B------:R-:W-:Y:S01]  /*07e0*/  LDS.U16 R148, [R104] ;  /* 0x0000000068947984 */ /* 0x000fe20000000400 */
[----:B------:R-:W-:Y:S01]  /*07f0*/  IMAD.WIDE R2, R2, R97, c[0x0][0x160] ;  /* 0x0000580002027625 */ /* 0x000fe200078e0261 */
[----:B------:R-:W-:-:S02]  /*0800*/  CS2R R12, SRZ ;  /* 0x00000000000c7805 */ /* 0x000fc4000001ff00 */
[----:B------:R-:W-:Y:S01]  /*0810*/  LDS.U16 R140, [R104+0x2] ;  /* 0x00000200688c7984 */ /* 0x000fe20000000400 */
[-C--:B------:R-:W-:Y:S01]  /*0820*/  IMAD.WIDE R4, R4, R97.reuse, c[0x0][0x160] ;  /* 0x0000580004047625 */ /* 0x080fe200078e0261 */
[----:B------:R-:W-:Y:S02]  /*0830*/  CS2R R14, SRZ ;  /* 0x00000000000e7805 */ /* 0x000fe4000001ff00 */
[----:B------:R-:W-:Y:S01]  /*0840*/  LDS.U16 R132, [R104+0x4] ;  /* 0x0000040068847984 */ /* 0x000fe20000000400 */
[----:B------:R-:W-:-:S03]  /*0850*/  IMAD.WIDE R6, R6, R97, c[0x0][0x160] ;  /* 0x0000580006067625 */ /* 0x000fc600078e0261 */
[----:B------:R-:W-:Y:S04]  /*0860*/  LDS.U16 R135, [R104+0x6] ;  /* 0x0000060068877984 */ /* 0x000fe80000000400 */
        /* <DEDUP_REMOVED lines=12> */
[----:B------:R-:W-:Y:S06]  /*0930*/  BAR.SYNC 0x0 ;  /* 0x0000000000007b1d */ /* 0x000fec0000000000 */
[----:B--2---:R-:W-:Y:S04]  /*0940*/  STS [R103.X4], R64 ;  /* 0x0000004067007388 */ /* 0x004fe80000004800 */
[----:B------:R-:W-:Y:S04]  /*0950*/  STS [R103.X4+0x60], R65 ;  /* 0x0000604167007388 */ /* 0x000fe80000004800 */
[----:B------:R-:W-:Y:S04]  /*0960*/  STS [R103.X4+0xc0], R66 ;  /* 0x0000c04267007388 */ /* 0x000fe80000004800 */
[----:B------:R-:W-:Y:S04]  /*0970*/  STS [R103.X4+0x120], R67 ;  /* 0x0001204367007388 */ /* 0x000fe80000004800 */
[----:B---3--:R-:W-:Y:S04]  /*0980*/  STS [R103.X4+0x10], R48 ;  /* 0x0000103067007388 */ /* 0x008fe80000004800 */
[----:B------:R-:W-:Y:S04]  /*0990*/  STS [R103.X4+0x70], R49 ;  /* 0x0000703167007388 */ /* 0x000fe80000004800 */
[----:B------:R-:W-:Y:S04]  /*09a0*/  STS [R103.X4+0xd0], R50 ;  /* 0x0000d03267007388 */ /* 0x000fe80000004800 */
[----:B------:R-:W-:Y:S04]  /*09b0*/  STS [R103.X4+0x130], R51 ;  /* 0x0001303367007388 */ /* 0x000fe80000004800 */
[----:B-----5:R-:W-:Y:S04]  /*09c0*/  STS [R103.X4+0x20], R68 ;  /* 0x0000204467007388 */ /* 0x020fe80000004800 */
[----:B------:R-:W-:Y:S04]  /*09d0*/  STS [R103.X4+0x80], R69 ;  /* 0x0000804567007388 */ /* 0x000fe80000004800 */
[----:B------:R-:W-:Y:S04]  /*09e0*/  STS [R103.X4+0xe0], R70 ;  /* 0x0000e04667007388 */ /* 0x000fe80000004800 */
[----:B------:R-:W-:Y:S04]  /*09f0*/  STS [R103.X4+0x140], R71 ;  /* 0x0001404767007388 */ /* 0x000fe80000004800 */
[----:B------:R-:W-:Y:S04]  /*0a00*/  STS [R103.X4+0x30], R60 ;  /* 0x0000303c67007388 */ /* 0x000fe80000004800 */
[----:B------:R-:W-:Y:S04]  /*0a10*/  STS [R103.X4+0x90], R61 ;  /* 0x0000903d67007388 */ /* 0x000fe80000004800 */
[----:B------:R-:W-:Y:S04]  /*0a20*/  STS [R103.X4+0xf0], R62 ;  /* 0x0000f03e67007388 */ /* 0x000fe80000004800 */
[----:B------:R-:W-:Y:S04]  /*0a30*/  STS [R103.X4+0x150], R63 ;  /* 0x0001503f67007388 */ /* 0x000fe80000004800 */
[----:B------:R-:W-:Y:S06]  /*0a40*/  BAR.SYNC 0x0 ;  /* 0x0000000000007b1d */ /* 0x000fec0000000000 */
[----:B------:R0:W2:Y:S04]  /*0a50*/  @!P1 LDG.E.EL.128 R52, [R2.64] ;  /* 0x0000000402349981 */ /* 0x0000a8000c2e1d00 */
[----:B------:R1:W3:Y:S04]  /*0a60*/  @!P3 LDG.E.EL.128 R32, [R4.64] ;  /* 0x000000040420b981 */ /* 0x0002e8000c2e1d00 */
[----:B------:R-:W-:Y:S04]  /*0a70*/  LDS.128 R40, [R102.X4] ;  /* 0x0000000066287984 */ /* 0x000fe80000004c00 */
[----:B------:R-:W-:Y:S04]  /*0a80*/  LDS.128 R56, [R102.X4+0x10] ;  /* 0x0000100066387984 */ /* 0x000fe80000004c00 */
[----:B------:R-:W-:Y:S04]  /*0a90*/  LDS.128 R36, [R102.X4+0x3000] ;  /* 0x0030000066247984 */ /* 0x000fe80000004c00 */
[----:B------:R-:W-:Y:S04]  /*0aa0*/  LDS.128 R44, [R102.X4+0x3010] ;  /* 0x00301000662c7984 */ /* 0x000fe80000004c00 */
[----:B------:R-:W-:Y:S06]  /*0ab0*/  BAR.SYNC 0x0 ;  /* 0x0000000000007b1d */ /* 0x000fec0000000000 */
[----:B------:R-:W-:Y:S04]  /*0ac0*/  STS.U16 [R84], RZ ;  /* 0x000000ff54007388 */ /* 0x000fe80000000400 */
[----:B------:R-:W-:Y:S04]  /*0ad0*/  STS.U16 [R84+0x202], RZ ;  /* 0x000202ff54007388 */ /* 0x000fe80000000400 */
        /* <DEDUP_REMOVED lines=14> */
[----:B------:R-:W-:Y:S06]  /*0bc0*/  BAR.SYNC 0x0 ;  /* 0x0000000000007b1d */ /* 0x000fec0000000000 */
[----:B------:R-:W1:Y:S01]  /*0bd0*/  @!P2 LDG.E.EL.128 R12, [R6.64] ;  /* 0x00000004060ca981 */ /* 0x000e62000c2e1d00 */
[----:B------:R-:W-:-:S03]  /*0be0*/  LOP3.LUT R0, R105, 0xffffff80, RZ, 0xc0, !PT ;  /* 0xffffff8069007812 */ /* 0x000fc600078ec0ff */
[----:B------:R-:W-:Y:S04]  /*0bf0*/  LDS.U16 R130, [R104] ;  /* 0x0000000068827984 */ /* 0x000fe80000000400 */
        /* <DEDUP_REMOVED lines=14> */
[----:B------:R-:W-:Y:S01]  /*0ce0*/  LDS.U16 R106, [R104+0x181e] ;  /* 0x00181e00686a7984 */ /* 0x000fe20000000400 */
[----:B------:R-:W-:-:S03]  /*0cf0*/  ISETP.NE.AND P0, PT, R0, 0x80, PT ;  /* 0x000000800000780c */ /* 0x000fc60003f05270 */
[----:B------:R-:W-:Y:S06]  /*0d00*/  BAR.SYNC 0x0 ;  /* 0x0000000000007b1d */ /* 0x000fec0000000000 */
[----:B------:R-:W-:Y:S01]  /*0d10*/  CS2R R16, SRZ ;  /* 0x0000000000107805 */ /* 0x000fe2000001ff00 */
[----:B------:R-:W-:Y:S01]  /*0d20*/  CS2R R18, SRZ ;  /* 0x0000000000127805 */ /* 0x000fe2000001ff00 */
[----:B------:R-:W-:Y:S04]  /*0d30*/  STS.U16 [R84], RZ ;  /* 0x000000ff54007388 */ /* 0x000fe80000000400 */
[----:B------:R-:W-:Y:S04]  /*0d40*/  STS.U16 [R84+0x202], RZ ;  /* 0x000202ff54007388 */ /* 0x000fe80000000400 */
[----:B------:R-:W-:Y:S04]  /*0d50*/  STS.U16 [R84+0x404], RZ ;  /* 0x000404ff54007388 */ /* 0x000fe80000000400 */
[----:B------:R-:W-:Y:S04]  /*0d60*/  STS.U16 [R84+0x606], RZ ;  /* 0x000606ff54007388 */ /* 0x000fe80000000400 */
[----:B------:R-:W-:Y:S04]  /*0d70*/  STS.U16 [R84+0x808], RZ ;  /* 0x000808ff54007388 */ /* 0x000fe80000000400 */
[----:B------:R-:W-:Y:S04]  /*0d80*/  STS.U16 [R84+0xa0a], RZ ;  /* 0x000a0aff54007388 */ /* 0x000fe80000000400 */
[----:B------:R-:W-:Y:S04]  /*0d90*/  STS.U16 [R84+0xc0c], RZ ;  /* 0x000c0cff54007388 */ /* 0x000fe80000000400 */
[----:B------:R-:W-:Y:S01]  /*0da0*/  STS.U16 [R84+0xe0e], RZ ;  /* 0x000e0eff54007388 */ /* 0x000fe20000000400 */
[----:B-1----:R-:W-:-:S02]  /*0db0*/  SEL R5, R14, RZ, !P2 ;  /* 0x000000ff0e057207 */ /* 0x002fc40005000000 */
[----:B------:R-:W-:Y:S02]  /*0dc0*/  SEL R13, R13, RZ, !P2 ;  /* 0x000000ff0d0d7207 */ /* 0x000fe40005000000 */
[----:B------:R-:W-:Y:S01]  /*0dd0*/  SHF.R.U32.HI R11, RZ, 0x10, R5 ;  /* 0x00000010ff0b7819 */ /* 0x000fe20000011605 */
[----:B------:R1:W-:Y:S01]  /*0de0*/  STS.U16 [R84+0x908], R5 ;  /* 0x0009080554007388 */ /* 0x0003e20000000400 */
[----:B0-----:R-:W-:Y:S02]  /*0df0*/  SEL R3, R12, RZ, !P2 ;  /* 0x000000ff0c037207 */ /* 0x001fe40005000000 */
[----:B------:R-:W-:Y:S02]  /*0e00*/  SEL R15, R15, RZ, !P2 ;  /* 0x000000ff0f0f7207 */ /* 0x000fe40005000000 */
[----:B------:R-:W-:Y:S02]  /*0e10*/  SHF.R.U32.HI R9, RZ, 0x10, R13 ;  /* 0x00000010ff097819 */ /* 0x000fe4000001160d */
[----:B-1----:R-:W-:Y:S01]  /*0e20*/  IADD3 R5, R105, -0x80, RZ ;  /* 0xffffff8069057810 */ /* 0x002fe20007ffe0ff */
[----:B------:R0:W-:Y:S01]  /*0e30*/  STS.U16 [R84+0x100], R3 ;  /* 0x0001000354007388 */ /* 0x0001e20000000400 */
[----:B------:R-:W-:-:S03]  /*0e40*/  SHF.R.U32.HI R7, RZ, 0x10, R3 ;  /* 0x00000010ff077819 */ /* 0x000fc60000011603 */
[----:B------:R-:W-:Y:S01]  /*0e50*/  IMAD R85, R10, 0x100, R5 ;  /* 0x000001000a557824 */ /* 0x000fe200078e0205 */
[----:B------:R-:W-:Y:S01]  /*0e60*/  SHF.R.U32.HI R21, RZ, 0x10, R15 ;  /* 0x00000010ff157819 */ /* 0x000fe2000001160f */
[----:B------:R-:W-:Y:S01]  /*0e70*/  IMAD R89, R22, 0x100, R5 ;  /* 0x0000010016597824 */ /* 0x000fe200078e0205 */
[----:B------:R1:W-:Y:S01]  /*0e80*/  STS.U16 [R84+0x706], R9 ;  /* 0x0007060954007388 */ /* 0x0003e20000000400 */
[----:B------:R-:W-:Y:S01]  /*0e90*/  LEA R87, R20, R5, 0x8 ;  /* 0x0000000514577211 */ /* 0x000fe200078e40ff */
[-C--:B0-----:R-:W-:Y:S02]  /*0ea0*/  IMAD.WIDE R2, R85, R88.reuse, c[0x0][0x170] ;  /* 0x00005c0055027625 */ /* 0x081fe400078e0258 */
[----:B------:R0:W-:Y:S02]  /*0eb0*/  STS.U16 [R84+0xb0a], R11 ;  /* 0x000b0a0b54007388 */ /* 0x0001e40000000400 */
[----:B------:R-:W-:Y:S01]  /*0ec0*/  IMAD.WIDE R26, R89, R88, c[0x0][0x170] ;  /* 0x00005c00591a7625 */ /* 0x000fe200078e0258 */
[----:B-1----:R-:W-:-:S03]  /*0ed0*/  CS2R R8, SRZ ;  /* 0x0000000000087805 */ /* 0x002fc6000001ff00 */
[----:B------:R-:W-:Y:S01]  /*0ee0*/  IMAD R147, R24, 0x100, R5 ;  /* 0x0000010018937824 */ /* 0x000fe200078e0205 */
[----:B0-----:R-:W-:Y:S01]  /*0ef0*/  CS2R R10, SRZ ;  /* 0x00000000000a7805 */ /* 0x001fe2000001ff00 */
[----:B------:R0:W-:Y:S01]  /*0f00*/  STS.U16 [R84+0x504], R13 ;  /* 0x0005040d54007388 */ /* 0x0001e20000000400 */
[----:B------:R-:W-:-:S03]  /*0f10*/  CS2R R4, SRZ ;  /* 0x0000000000047805 */ /* 0x000fc6000001ff00 */
[----:B------:R1:W-:Y:S01]  /*0f20*/  STS.U16 [R84+0xd0c], R15 ;  /* 0x000d0c0f54007388 */ /* 0x0003e20000000400 */
[----:B------:R-:W-:-:S03]  /*0f30*/  IMAD.WIDE R30, R147, R88, c[0x0][0x170] ;  /* 0x00005c00931e7625 */ /* 0x000fc600078e0258 */
[----:B------:R-:W-:Y:S04]  /*0f40*/  STS.U16 [R84+0x302], R7 ;  /* 0x0003020754007388 */ /* 0x000fe80000000400 */
[----:B------:R-:W-:Y:S01]  /*0f50*/  STS.U16 [R84+0xf0e], R21 ;  /* 0x000f0e1554007388 */ /* 0x000fe20000000400 */
[----:B0-----:R-:W-:Y:S01]  /*0f60*/  CS2R R12, SRZ ;  /* 0x00000000000c7805 */ /* 0x001fe2000001ff00 */
[----:B-1----:R-:W-:Y:S02]  /*0f70*/  CS2R R14, SRZ ;  /* 0x00000000000e7805 */ /* 0x002fe4000001ff00 */
[----:B------:R-:W-:Y:S06]  /*0f80*/  BAR.SYNC 0x0 ;  /* 0x0000000000007b1d */ /* 0x000fec0000000000 */
[----:B------:R-:W4:Y:S01]  /*0f90*/  @!P0 LDG.E.EL.128 R16, [R2.64] ;  /* 0x0000000402108981 */ /* 0x000f22000c2e1d00 */
[----:B------:R-:W-:Y:S01]  /*0fa0*/  CS2R R6, SRZ ;  /* 0x0000000000067805 */ /* 0x000fe2000001ff00 */
[----:B------:R-:W-:-:S02]  /*0fb0*/  IMAD.WIDE R20, R87, R88, c[0x0][0x170] ;  /* 0x00005c0057147625 */ /* 0x000fc400078e0258 */
[----:B------:R-:W5:Y:S04]  /*0fc0*/  @!P0 LDG.E.EL.128 R8, [R26.64] ;  /* 0x000000041a088981 */ /* 0x000f68000c2e1d00 */
[----:B------:R-:W2:Y:S04]  /*0fd0*/  @!P0 LDG.E.EL.128 R4, [R30.64] ;  /* 0x000000041e048981 */ /* 0x000ea8000c2e1d00 */
[----:B------:R-:W2:Y:S01]  /*0fe0*/  @!P0 LDG.E.EL.128 R12, [R20.64] ;  /* 0x00000004140c8981 */ /* 0x000ea2000c2e1d00 */
[----:B------:R-:W-:Y:S01]  /*0ff0*/  ISETP.GE.AND P1, PT, R95, 0x80, PT ;  /* 0x000000805f00780c */ /* 0x000fe20003f26270 */
[----:B------:R-:W-:Y:S01]  /*1000*/  CS2R R76, SRZ ;  /* 0x00000000004c7805 */ /* 0x000fe2000001ff00 */
[----:B------:R-:W-:Y:S01]  /*1010*/  CS2R R78, SRZ ;  /* 0x00000000004e7805 */ /* 0x000fe2000001ff00 */
[----:B------:R-:W0:Y:S01]  /*1020*/  LDS.U16 R149, [R104] ;  /* 0x0000000068957984 */ /* 0x000e220000000400 */
[----:B------:R-:W-:-:S03]  /*1030*/  CS2R R80, SRZ ;  /* 0x0000000000507805 */ /* 0x000fc6000001ff00 */
[----:B------:R-:W1:Y:S01]  /*1040*/  LDS.U16 R150, [R104+0x2] ;  /* 0x0000020068967984 */ /* 0x000e620000000400 */
[----:B------:R-:W-:-:S03]  /*1050*/  CS2R R82, SRZ ;  /* 0x0000000000527805 */ /* 0x000fc6000001ff00 */
[----:B------:R-:W0:Y:S04]  /*1060*/  LDS.U16 R151, [R104+0x4] ;  /* 0x0000040068977984 */ /* 0x000e280000000400 */
[----:B------:R-:W0:Y:S04]  /*1070*/  LDS.U16 R152, [R104+0x6] ;  /* 0x0000060068987984 */ /* 0x000e280000000400 */
[----:B------:R-:W-:Y:S04]  /*1080*/  LDS.U16 R153, [R104+0x808] ;  /* 0x0008080068997984 */ /* 0x000fe80000000400 */
[----:B------:R-:W-:Y:S04]  /*1090*/  LDS.U16 R154, [R104+0x80a] ;  /* 0x00080a00689a7984 */ /* 0x000fe80000000400 */
[----:B------:R-:W0:Y:S04]  /*10a0*/  LDS.U16 R155, [R104+0x80c] ;  /* 0x00080c00689b7984 */ /* 0x000e280000000400 */
[----:B------:R-:W0:Y:S04]  /*10b0*/  LDS.U16 R156, [R104+0x80e] ;  /* 0x00080e00689c7984 */ /* 0x000e280000000400 */
[----:B------:R-:W-:Y:S04]  /*10c0*/  LDS.U16 R157, [R104+0x1010] ;  /* 0x00101000689d7984 */ /* 0x000fe80000000400 */
[----:B------:R-:W0:Y:S04]  /*10d0*/  LDS.U16 R158, [R104+0x1012] ;  /* 0x00101200689e7984 */ /* 0x000e280000000400 */
[----:B------:R-:W0:Y:S04]  /*10e0*/  LDS.U16 R159, [R104+0x1014] ;  /* 0x00101400689f7984 */ /* 0x000e280000000400 */
[----:B------:R-:W0:Y:S04]  /*10f0*/  LDS.U16 R141, [R104+0x1016] ;  /* 0x00101600688d7984 */ /* 0x000e280000000400 */
[----:B------:R-:W0:Y:S04]  /*1100*/  LDS.U16 R139, [R104+0x1818] ;  /* 0x00181800688b7984 */ /* 0x000e280000000400 */
[----:B------:R-:W0:Y:S04]  /*1110*/  LDS.U16 R137, [R104+0x181a] ;  /* 0x00181a0068897984 */ /* 0x000e280000000400 */
[----:B------:R-:W-:Y:S04]  /*1120*/  LDS.U16 R136, [R104+0x181c] ;  /* 0x00181c0068887984 */ /* 0x000fe80000000400 */
[----:B------:R-:W0:Y:S04]  /*1130*/  LDS.U16 R138, [R104+0x181e] ;  /* 0x00181e00688a7984 */ /* 0x000e280000000400 */
[----:B------:R-:W-:Y:S06]  /*1140*/  BAR.SYNC 0x0 ;  /* 0x0000000000007b1d */ /* 0x000fec0000000000 */
[----:B----4-:R-:W-:-:S02]  /*1150*/  SEL R25, R19, RZ, !P0 ;  /* 0x000000ff13197207 */ /* 0x010fc40004000000 */
[----:B-----5:R-:W-:Y:S02]  /*1160*/  SEL R19, R9, RZ, !P0 ;  /* 0x000000ff09137207 */ /* 0x020fe40004000000 */
[----:B------:R-:W-:Y:S02]  /*1170*/  IADD3 R9, R101, 0x40000, RZ ;  /* 0x0004000065097810 */ /* 0x000fe40007ffe0ff */
[----:B------:R-:W-:Y:S02]  /*1180*/  SEL R22, R16, RZ, !P0 ;  /* 0x000000ff10167207 */ /* 0x000fe40004000000 */
[----:B------:R-:W-:Y:S02]  /*1190*/  SEL R23, R17, RZ, !P0 ;  /* 0x000000ff11177207 */ /* 0x000fe40004000000 */
[----:B------:R-:W-:Y:S02]  /*11a0*/  SEL R24, R18, RZ, !P0 ;  /* 0x000000ff12187207 */ /* 0x000fe40004000000 */
[----:B--2---:R-:W-:Y:S01]  /*11b0*/  SEL R16, R4, RZ, !P0 ;  /* 0x000000ff04107207 */ /* 0x004fe20004000000 */
[----:B------:R-:W-:Y:S01]  /*11c0*/  IMAD.IADD R4, R100, 0x1, R9 ;  /* 0x0000000164047824 */ /* 0x000fe200078e0209 */
[----:B------:R-:W-:-:S02]  /*11d0*/  SEL R26, R12, RZ, !P0 ;  /* 0x000000ff0c1a7207 */ /* 0x000fc40004000000 */
[----:B------:R-:W-:Y:S02]  /*11e0*/  SEL R27, R13, RZ, !P0 ;  /* 0x000000ff0d1b7207 */ /* 0x000fe40004000000 */
[----:B------:R-:W-:Y:S02]  /*11f0*/  SEL R28, R14, RZ, !P0 ;  /* 0x000000ff0e1c7207 */ /* 0x000fe40004000000 */
[----:B------:R-:W-:Y:S02]  /*1200*/  SEL R21, R15, RZ, !P0 ;  /* 0x000000ff0f157207 */ /* 0x000fe40004000000 */
[----:B------:R-:W-:Y:S02]  /*1210*/  SEL R20, R8, RZ, !P0 ;  /* 0x000000ff08147207 */ /* 0x000fe40004000000 */
[----:B------:R-:W-:Y:S02]  /*1220*/  SEL R18, R10, RZ, !P0 ;  /* 0x000000ff0a127207 */ /* 0x000fe40004000000 */
[----:B------:R-:W-:-:S02]  /*1230*/  SEL R17, R11, RZ, !P0 ;  /* 0x000000ff0b117207 */ /* 0x000fc40004000000 */
[----:B------:R-:W-:Y:S02]  /*1240*/  SEL R3, R5, RZ, !P0 ;  /* 0x000000ff05037207 */ /* 0x000fe40004000000 */
[----:B------:R-:W-:Y:S02]  /*1250*/  SEL R2, R6, RZ, !P0 ;  /* 0x000000ff06027207 */ /* 0x000fe40004000000 */
[----:B------:R-:W-:Y:S02]  /*1260*/  SEL R0, R7, RZ, !P0 ;  /* 0x000000ff07007207 */ /* 0x000fe40004000000 */
[----:B------:R-:W-:Y:S01]  /*1270*/  ISETP.GE.AND P0, PT, R96, 0x80, PT ;  /* 0x000000806000780c */ /* 0x000fe20003f06270 */
[----:B------:R-:W-:Y:S01]  /*1280*/  IMAD.WIDE R4, R4, R97, c[0x0][0x160] ;  /* 0x0000580004047625 */ /* 0x000fe200078e0261 */
[----:B------:R-:W-:Y:S01]  /*1290*/  IADD3 R30, R98, R9, RZ ;  /* 0x00000009621e7210 */ /* 0x000fe20007ffe0ff */
[----:B------:R-:W-:Y:S04]  /*12a0*/  STS [R103.X4], R22 ;  /* 0x0000001667007388 */ /* 0x000fe80000004800 */
[----:B------:R-:W-:Y:S01]  /*12b0*/  STS [R103.X4+0x60], R23 ;  /* 0x0000601767007388 */ /* 0x000fe20000004800 */
[----:B------:R-:W-:-:S03]  /*12c0*/  IMAD.WIDE R30, R30, R97, c[0x0][0x160] ;  /* 0x000058001e1e7625 */ /* 0x000fc600078e0261 */
[----:B------:R-:W-:Y:S04]  /*12d0*/  STS [R103.X4+0xc0], R24 ;  /* 0x0000c01867007388 */ /* 0x000fe80000004800 */
        /* <DEDUP_REMOVED lines=14> */
[----:B------:R2:W4:Y:S04]  /*13c0*/  @!P1 LDG.E.EL.128 R76, [R4.64] ;  /* 0x00000004044c9981 */ /* 0x000528000c2e1d00 */
[----:B------:R-:W5:Y:S01]  /*13d0*/  @!P0 LDG.E.EL.128 R80, [R30.64] ;  /* 0x000000041e508981 */ /* 0x000f62000c2e1d00 */
[----:B------:R-:W-:-:S03]  /*13e0*/  ISETP.GE.AND P5, PT, R105, 0x80, PT ;  /* 0x000000806900780c */ /* 0x000fc60003fa6270 */
[----:B------:R-:W-:Y:S04]  /*13f0*/  LDS.128 R72, [R102.X4] ;  /* 0x0000000066487984 */ /* 0x000fe80000004c00 */
[----:B--2---:R-:W-:Y:S04]  /*1400*/  LDS.128 R4, [R102.X4+0x10] ;  /* 0x0000100066047984 */ /* 0x004fe80000004c00 */
[----:B------:R-:W-:Y:S04]  /*1410*/  LDS.128 R8, [R102.X4+0x3000] ;  /* 0x0030000066087984 */ /* 0x000fe80000004c00 */
[----:B------:R-:W-:Y:S01]  /*1420*/  LDS.128 R12, [R102.X4+0x3010] ;  /* 0x00301000660c7984 */ /* 0x000fe20000004c00 */
[----:B------:R-:W-:-:S05]  /*1430*/  IADD3 R147, R147, 0x100, RZ ;  /* 0x0000010093937810 */ /* 0x000fca0007ffe0ff */
[----:B------:R-:W-:Y:S01]  /*1440*/  IMAD.WIDE R146, R147, R88, c[0x0][0x170] ;  /* 0x00005c0093927625 */ /* 0x000fe200078e0258 */
[----:B------:R-:W-:Y:S06]  /*1450*/  BAR.SYNC 0x0 ;  /* 0x0000000000007b1d */ /* 0x000fec0000000000 */
[----:B0-----:R-:W-:Y:S02]  /*1460*/  IMAD.U32 R149, R149, 0x10000, RZ ;  /* 0x0001000095957824 */ /* 0x001fe400078e00ff */
[----:B-1----:R-:W-:Y:S02]  /*1470*/  IMAD.U32 R150, R150, 0x10000, RZ ;  /* 0x0001000096967824 */ /* 0x002fe400078e00ff */
[----:B------:R-:W-:Y:S01]  /*1480*/  IMAD.U32 R151, R151, 0x10000, RZ ;  /* 0x0001000097977824 */ /* 0x000fe200078e00ff */
[----:B------:R-:W-:Y:S01]  /*1490*/  LOP3.LUT R149, R149, 0x80000000, RZ, 0x3c, !PT ;  /* 0x8000000095957812 */ /* 0x000fe200078e3cff */
[----:B------:R-:W-:Y:S01]  /*14a0*/  IMAD.U32 R152, R152, 0x10000, RZ ;  /* 0x0001000098987824 */ /* 0x000fe200078e00ff */
[----:B------:R-:W-:Y:S01]  /*14b0*/  LOP3.LUT R150, R150, 0x80000000, RZ, 0x3c, !PT ;  /* 0x8000000096967812 */ /* 0x000fe200078e3cff */
[----:B------:R-:W-:Y:S01]  /*14c0*/  IMAD.U32 R155, R155, 0x10000, RZ ;  /* 0x000100009b9b7824 */ /* 0x000fe200078e00ff */
[----:B------:R-:W-:Y:S01]  /*14d0*/  LOP3.LUT R151, R151, 0x80000000, RZ, 0x3c, !PT ;  /* 0x8000000097977812 */ /* 0x000fe200078e3cff */
[----:B------:R-:W-:Y:S01]  /*14e0*/  FFMA R22, R22, R149, RZ ;  /* 0x0000009516167223 */ /* 0x000fe200000000ff */
[----:B----4-:R-:W-:-:S02]  /*14f0*/  SEL R91, R76, RZ, !P1 ;  /* 0x000000ff4c5b7207 */ /* 0x010fc40004800000 */
[----:B------:R-:W-:Y:S02]  /*1500*/  SEL R143, R77, RZ, !P1 ;  /* 0x000000ff4d8f7207 */ /* 0x000fe40004800000 */
[----:B------:R-:W-:Y:S02]  /*1510*/  SHF.R.U32.HI R161, RZ, 0x10, R91 ;  /* 0x00000010ffa17819 */ /* 0x000fe4000001165b */
[----:B------:R-:W-:Y:S02]  /*1520*/  SHF.R.U32.HI R163, RZ, 0x10, R143 ;  /* 0x00000010ffa37819 */ /* 0x000fe4000001168f */
[----:B------:R-:W-:Y:S02]  /*1530*/  SEL R145, R78, RZ, !P1 ;  /* 0x000000ff4e917207 */ /* 0x000fe40004800000 */
[----:B------:R-:W-:Y:S01]  /*1540*/  SEL R165, R79, RZ, !P1 ;  /* 0x000000ff4fa57207 */ /* 0x000fe20004800000 */
[----:B------:R0:W-:Y:S01]  /*1550*/  STS.U16 [R84], R91 ;  /* 0x0000005b54007388 */ /* 0x0001e20000000400 */
[----:B-----5:R-:W-:-:S02]  /*1560*/  SEL R77, R80, RZ, !P0 ;  /* 0x000000ff504d7207 */ /* 0x020fc40004000000 */
[----:B------:R-:W-:Y:S02]  /*1570*/  SEL R79, R82, RZ, !P0 ;  /* 0x000000ff524f7207 */ /* 0x000fe40004000000 */
[----:B------:R-:W-:Y:S02]  /*1580*/  SEL R81, R81, RZ, !P0 ;  /* 0x000000ff51517207 */ /* 0x000fe40004000000 */
[----:B------:R-:W-:Y:S01]  /*1590*/  SEL R83, R83, RZ, !P0 ;  /* 0x000000ff53537207 */ /* 0x000fe20004000000 */
[----:B------:R1:W-:Y:S01]  /*15a0*/  STS.U16 [R84+0x202], R161 ;  /* 0x000202a154007388 */ /* 0x0003e20000000400 */
[----:B0-----:R-:W-:-:S03]  /*15b0*/  IADD3 R91, R85, 0x100, RZ ;  /* 0x00000100555b7810 */ /* 0x001fc60007ffe0ff */
[----:B------:R0:W-:Y:S01]  /*15c0*/  STS.U16 [R84+0x404], R143 ;  /* 0x0004048f54007388 */ /* 0x0001e20000000400 */
[----:B------:R-:W-:Y:S02]  /*15d0*/  SHF.R.U32.HI R167, RZ, 0x10, R145 ;  /* 0x00000010ffa77819 */ /* 0x000fe40000011691 */
[----:B------:R-:W-:Y:S01]  /*15e0*/  SHF.R.U32.HI R169, RZ, 0x10, R165 ;  /* 0x00000010ffa97819 */ /* 0x000fe200000116a5 */
[----:B------:R2:W-:Y:S01]  /*15f0*/  STS.U16 [R84+0x606], R163 ;  /* 0x000606a354007388 */ /* 0x0005e20000000400 */
[----:B-1----:R-:W-:-:S03]  /*1600*/  SHF.R.U32.HI R161, RZ, 0x10, R79 ;  /* 0x00000010ffa17819 */ /* 0x002fc6000001164f */
[----:B------:R1:W-:Y:S01]  /*1610*/  STS.U16 [R84+0x808], R145 ;  /* 0x0008089154007388 */ /* 0x0003e20000000400 */
[----:B0-----:R-:W-:-:S03]  /*1620*/  SHF.R.U32.HI R143, RZ, 0x10, R77 ;  /* 0x00000010ff8f7819 */ /* 0x001fc6000001164d */
[----:B------:R0:W-:Y:S01]  /*1630*/  STS.U16 [R84+0x100], R77 ;  /* 0x0001004d54007388 */ /* 0x0001e20000000400 */
[----:B--2---:R-:W-:-:S03]  /*1640*/  SHF.R.U32.HI R163, RZ, 0x10, R83 ;  /* 0x00000010ffa37819 */ /* 0x004fc60000011653 */
[----:B------:R2:W-:Y:S01]  /*1650*/  STS.U16 [R84+0x908], R79 ;  /* 0x0009084f54007388 */ /* 0x0005e20000000400 */
[----:B-1----:R-:W-:Y:S01]  /*1660*/  SHF.R.U32.HI R145, RZ, 0x10, R81 ;  /* 0x00000010ff917819 */ /* 0x002fe20000011651 */
[----:B------:R-:W-:Y:S01]  /*1670*/  IMAD.WIDE R90, R91, R88, c[0x0][0x170] ;  /* 0x00005c005b5a7625 */ /* 0x000fe200078e0258 */
[----:B0-----:R-:W-:Y:S01]  /*1680*/  CS2R R76, SRZ ;  /* 0x00000000004c7805 */ /* 0x001fe2000001ff00 */
[----:B--2---:R-:W-:Y:S01]  /*1690*/  CS2R R78, SRZ ;  /* 0x00000000004e7805 */ /* 0x004fe2000001ff00 */
[----:B------:R-:W-:Y:S04]  /*16a0*/  STS.U16 [R84+0xa0a], R167 ;  /* 0x000a0aa754007388 */ /* 0x000fe80000000400 */
        /* <DEDUP_REMOVED lines=8> */
[----:B------:R-:W-:Y:S06]  /*1730*/  BAR.SYNC 0x0 ;  /* 0x0000000000007b1d */ /* 0x000fec0000000000 */
[----:B------:R0:W2:Y:S01]  /*1740*/  @!P5 LDG.E.EL.128 R76, [R90.64] ;  /* 0x000000045a4cd981 */ /* 0x0000a2000c2e1d00 */
[----:B------:R-:W-:Y:S01]  /*1750*/  IADD3 R143, R87, 0x100, RZ ;  /* 0x00000100578f7810 */ /* 0x000fe20007ffe0ff */
[----:B------:R-:W-:Y:S01]  /*1760*/  CS2R R80, SRZ ;  /* 0x0000000000507805 */ /* 0x000fe2000001ff00 */
[----:B------:R-:W-:-:S03]  /*1770*/  CS2R R82, SRZ ;  /* 0x0000000000527805 */ /* 0x000fc6000001ff00 */
[----:B------:R-:W-:-:S05]  /*1780*/  IMAD.WIDE R142, R143, R88, c[0x0][0x170] ;  /* 0x00005c008f8e7625 */ /* 0x000fca00078e0258 */
[----:B------:R1:W4:Y:S01]  /*1790*/  @!P5 LDG.E.EL.128 R80, [R142.64] ;  /* 0x000000048e50d981 */ /* 0x000322000c2e1d00 */
[----:B------:R-:W-:Y:S01]  /*17a0*/  IADD3 R145, R89, 0x100, RZ ;  /* 0x0000010059917810 */ /* 0x000fe20007ffe0ff */
[----:B------:R-:W-:Y:S01]  /*17b0*/  CS2R R84, SRZ ;  /* 0x0000000000547805 */ /* 0x000fe2000001ff00 */
[----:B------:R-:W-:-:S03]  /*17c0*/  CS2R R86, SRZ ;  /* 0x0000000000567805 */ /* 0x000fc6000001ff00 */
[----:B------:R-:W-:-:S05]  /*17d0*/  IMAD.WIDE R144, R145, R88, c[0x0][0x170] ;  /* 0x00005c0091907625 */ /* 0x000fca00078e0258 */
[----:B------:R-:W5:Y:S01]  /*17e0*/  @!P5 LDG.E.EL.128 R84, [R144.64] ;  /* 0x000000049054d981 */ /* 0x000f62000c2e1d00 */
[----:B------:R-:W-:Y:S01]  /*17f0*/  CS2R R88, SRZ ;  /* 0x0000000000587805 */ /* 0x000fe2000001ff00 */
[----:B0-----:R-:W-:-:S06]  /*1800*/  CS2R R90, SRZ ;  /* 0x00000000005a7805 */ /* 0x001fcc000001ff00 */
[----:B------:R-:W3:Y:S01]  /*1810*/  @!P5 LDG.E.EL.128 R88, [R146.64] ;  /* 0x000000049258d981 */ /* 0x000ee2000c2e1d00 */
[----:B------:R-:W-:Y:S01]  /*1820*/  ISETP.GT.AND P4, PT, R105, 0x7f, PT ;  /* 0x0000007f6900780c */ /* 0x000fe20003f84270 */
[----:B------:R-:W-:Y:S01]  /*1830*/  FFMA R23, R23, R150, RZ ;  /* 0x0000009617177223 */ /* 0x000fe200000000ff */
[----:B------:R-:W-:Y:S01]  /*1840*/  IMAD.U32 R153, R153, 0x10000, RZ ;  /* 0x0001000099997824 */ /* 0x000fe200078e00ff */
[----:B------:R-:W-:Y:S01]  /*1850*/  LOP3.LUT R152, R152, 0x80000000, RZ, 0x3c, !PT ;  /* 0x8000000098987812 */ /* 0x000fe200078e3cff */
[----:B------:R-:W-:Y:S01]  /*1860*/  IMAD.U32 R156, R156, 0x10000, RZ ;  /* 0x000100009c9c7824 */ /* 0x000fe200078e00ff */
[----:B------:R-:W-:Y:S01]  /*1870*/  FFMA R24, R24, R151, RZ ;  /* 0x0000009718187223 */ /* 0x000fe200000000ff */
[----:B-1----:R-:W-:Y:S01]  /*1880*/  FSEL R143, R22, RZ, P4 ;  /* 0x000000ff168f7208 */ /* 0x002fe20002000000 */
[----:B------:R-:W-:Y:S01]  /*1890*/  IMAD.U32 R158, R158, 0x10000, RZ ;  /* 0x000100009e9e7824 */ /* 0x000fe200078e00ff */
[----:B------:R-:W-:Y:S01]  /*18a0*/  LOP3.LUT R155, R155, 0x80000000, RZ, 0x3c, !PT ;  /* 0x800000009b9b7812 */ /* 0x000fe200078e3cff */
[----:B------:R-:W-:Y:S01]  /*18b0*/  IMAD.U32 R159, R159, 0x10000, RZ ;  /* 0x000100009f9f7824 */ /* 0x000fe200078e00ff */
[----:B------:R-:W-:Y:S01]  /*18c0*/  SHF.L.U32 R157, R157, 0x10, RZ ;  /* 0x000000109d9d7819 */ /* 0x000fe200000006ff */
[----:B------:R-:W-:Y:S01]  /*18d0*/  FFMA R25, R25, R152, RZ ;  /* 0x0000009819197223 */ /* 0x000fe200000000ff */
[----:B------:R-:W-:-:S02]  /*18e0*/  SHF.L.U32 R140, R140, 0x10, RZ ;  /* 0x000000108c8c7819 */ /* 0x000fc400000006ff */
[----:B------:R-:W-:Y:S02]  /*18f0*/  FSEL R22, R23, RZ, P4 ;  /* 0x000000ff17167208 */ /* 0x000fe40002000000 */
[----:B------:R-:W-:Y:S02]  /*1900*/  LOP3.LUT R153, R153, 0x80000000, RZ, 0x3c, !PT ;  /* 0x8000000099997812 */ /* 0x000fe400078e3cff */
[----:B------:R-:W-:Y:S01]  /*1910*/  LOP3.LUT R156, R156, 0x80000000, RZ, 0x3c, !PT ;  /* 0x800000009c9c7812 */ /* 0x000fe200078e3cff */
[----:B------:R-:W-:Y:S01]  /*1920*/  IMAD.U32 R132, R132, 0x10000, RZ ;  /* 0x0001000084847824 */ /* 0x000fe200078e00ff */
[----:B------:R-:W-:Y:S01]  /*1930*/  FSEL R23, R24, RZ, P4 ;  /* 0x000000ff18177208 */ /* 0x000fe20002000000 */
[----:B------:R-:W-:Y:S01]  /*1940*/  FFMA R28, R28, R155, RZ ;  /* 0x0000009b1c1c7223 */ /* 0x000fe200000000ff */
[----:B------:R-:W-:Y:S01]  /*1950*/  LOP3.LUT R157, R157, 0x80000000, RZ, 0x3c, !PT ;  /* 0x800000009d9d7812 */ /* 0x000fe200078e3cff */
[----:B------:R-:W-:Y:S01]  /*1960*/  FFMA R65, R65, R140, R22 ;  /* 0x0000008c41417223 */ /* 0x000fe20000000016 */
[----:B------:R-:W-:Y:S01]  /*1970*/  LOP3.LUT R158, R158, 0x80000000, RZ, 0x3c, !PT ;  /* 0x800000009e9e7812 */ /* 0x000fe200078e3cff */
[----:B------:R-:W-:Y:S01]  /*1980*/  FFMA R26, R26, R153, RZ ;  /* 0x000000991a1a7223 */ /* 0x000fe200000000ff */
[----:B------:R-:W-:-:S02]  /*1990*/  SHF.L.U32 R154, R154, 0x10, RZ ;  /* 0x000000109a9a7819 */ /* 0x000fc400000006ff */
[----:B------:R-:W-:Y:S01]  /*19a0*/  LOP3.LUT R159, R159, 0x80000000, RZ, 0x3c, !PT ;  /* 0x800000009f9f7812 */ /* 0x000fe200078e3cff */
[----:B------:R-:W-:Y:S01]  /*19b0*/  IMAD.U32 R135, R135, 0x10000, RZ ;  /* 0x0001000087877824 */ /* 0x000fe200078e00ff */
[----:B------:R-:W-:Y:S01]  /*19c0*/  FSEL R22, R25, RZ, P4 ;  /* 0x000000ff19167208 */ /* 0x000fe20002000000 */
[----:B------:R-:W-:Y:S01]  /*19d0*/  FFMA R21, R21, R156, RZ ;  /* 0x0000009c15157223 */ /* 0x000fe200000000ff */
[----:B------:R-:W-:Y:S01]  /*19e0*/  FFMA R132, R66, R132, R23 ;  /* 0x0000008442847223 */ /* 0x000fe20000000017 */
[----:B------:R-:W-:Y:S01]  /*19f0*/  FFMA R20, R20, R157, RZ ;  /* 0x0000009d14147223 */ /* 0x000fe200000000ff */
[----:B------:R-:W-:Y:S01]  /*1a00*/  LOP3.LUT R154, R154, 0x80000000, RZ, 0x3c, !PT ;  /* 0x800000009a9a7812 */ /* 0x000fe200078e3cff */
[----:B------:R-:W-:Y:S01]  /*1a10*/  FFMA R19, R19, R158, RZ ;  /* 0x0000009e13137223 */ /* 0x000fe200000000ff */
[----:B------:R-:W-:Y:S01]  /*1a20*/  FSEL R23, R28, RZ, P4 ;  /* 0x000000ff1c177208 */ /* 0x000fe20002000000 */
[----:B------:R-:W-:Y:S01]  /*1a30*/  IMAD.U32 R131, R131, 0x10000, RZ ;  /* 0x0001000083837824 */ /* 0x000fe200078e00ff */
[----:B------:R-:W-:Y:S01]  /*1a40*/  FSEL R25, R26, RZ, P4 ;  /* 0x000000ff1a197208 */ /* 0x000fe20002000000 */
[----:B------:R-:W-:Y:S01]  /*1a50*/  FFMA R18, R18, R159, RZ ;  /* 0x0000009f12127223 */ /* 0x000fe200000000ff */
[----:B------:R-:W-:Y:S01]  /*1a60*/  FFMA R26, R67, R135, R22 ;  /* 0x00000087431a7223 */ /* 0x000fe20000000016 */
[----:B------:R-:W-:Y:S01]  /*1a70*/  FSEL R22, R21, RZ, P4 ;  /* 0x000000ff15167208 */ /* 0x000fe20002000000 */
[----:B------:R-:W-:Y:S01]  /*1a80*/  FFMA R27, R27, R154, RZ ;  /* 0x0000009a1b1b7223 */ /* 0x000fe200000000ff */
[----:B------:R-:W-:Y:S01]  /*1a90*/  FSEL R21, R20, RZ, P4 ;  /* 0x000000ff14157208 */ /* 0x000fe20002000000 */
[----:B------:R-:W-:Y:S01]  /*1aa0*/  FFMA R131, R50, R131, R23 ;  /* 0x0000008332837223 */ /* 0x000fe20000000017 */
[----:B------:R-:W-:Y:S01]  /*1ab0*/  FSEL R20, R19, RZ, P4 ;  /* 0x000000ff13147208 */ /* 0x000fe20002000000 */
[----:B------:R-:W-:Y:S01]  /*1ac0*/  IMAD.U32 R141, R141, 0x10000, RZ ;  /* 0x000100008d8d7824 */ /* 0x000fe200078e00ff */
[----:B------:R-:W-:Y:S01]  /*1ad0*/  FSEL R19, R18, RZ, P4 ;  /* 0x000000ff12137208 */ /* 0x000fe20002000000 */
[----:B------:R-:W0:Y:S01]  /*1ae0*/  LDS.U16 R23, [R104] ;  /* 0x0000000068177984 */ /* 0x000e220000000400 */
[----:B------:R-:W-:Y:S01]  /*1af0*/  IMAD.U32 R126, R126, 0x10000, RZ ;  /* 0x000100007e7e7824 */ /* 0x000fe200078e00ff */
[----:B------:R-:W-:-:S02]  /*1b00*/  FSEL R24, R27, RZ, P4 ;  /* 0x000000ff1b187208 */ /* 0x000fc40002000000 */
[----:B------:R-:W-:Y:S01]  /*1b10*/  LOP3.LUT R18, R141, 0x80000000, RZ, 0x3c, !PT ;  /* 0x800000008d127812 */ /* 0x000fe200078e3cff */
[----:B------:R-:W-:Y:S02]  /*1b20*/  FFMA R27, R70, R126, R19 ;  /* 0x0000007e461b7223 */ /* 0x000fe40000000013 */
[----:B------:R-:W1:Y:S01]  /*1b30*/  LDS.U16 R19, [R104+0x2] ;  /* 0x0000020068137984 */ /* 0x000e620000000400 */
[----:B------:R-:W-:Y:S01]  /*1b40*/  IMAD.U32 R139, R139, 0x10000, RZ ;  /* 0x000100008b8b7824 */ /* 0x000fe200078e00ff */
[----:B------:R-:W-:Y:S01]  /*1b50*/  SHF.L.U32 R124, R124, 0x10, RZ ;  /* 0x000000107c7c7819 */ /* 0x000fe200000006ff */
[----:B------:R-:W-:Y:S01]  /*1b60*/  IMAD.U32 R134, R134, 0x10000, RZ ;  /* 0x0001000086867824 */ /* 0x000fe200078e00ff */
[----:B------:R-:W-:Y:S01]  /*1b70*/  FFMA R17, R17, R18, RZ ;  /* 0x0000001211117223 */ /* 0x000fe200000000ff */
[----:B------:R-:W-:Y:S02]  /*1b80*/  IMAD.U32 R127, R127, 0x10000, RZ ;  /* 0x000100007f7f7824 */ /* 0x000fe400078e00ff */
[----:B------:R-:W-:Y:S01]  /*1b90*/  IMAD.U32 R137, R137, 0x10000, RZ ;  /* 0x0001000089897824 */ /* 0x000fe200078e00ff */
[----:B------:R-:W-:Y:S01]  /*1ba0*/  SHF.L.U32 R138, R138, 0x10, RZ ;  /* 0x000000108a8a7819 */ /* 0x000fe200000006ff */
[----:B------:R-:W-:Y:S01]  /*1bb0*/  IMAD.U32 R136, R136, 0x10000, RZ ;  /* 0x0001000088887824 */ /* 0x000fe200078e00ff */
[----:B------:R-:W-:Y:S01]  /*1bc0*/  FFMA R134, R48, R134, R25 ;  /* 0x0000008630867223 */ /* 0x000fe20000000019 */
[----:B------:R-:W-:Y:S01]  /*1bd0*/  FFMA R50, R69, R127, R20 ;  /* 0x0000007f45327223 */ /* 0x000fe20000000014 */
[----:B------:R-:W-:Y:S01]  /*1be0*/  LOP3.LUT R139, R139, 0x80000000, RZ, 0x3c, !PT ;  /* 0x800000008b8b7812 */ /* 0x000fe200078e3cff */
[----:B------:R-:W-:Y:S01]  /*1bf0*/  FFMA R25, R68, R124, R21 ;  /* 0x0000007c44197223 */ /* 0x000fe20000000015 */
[----:B------:R-:W-:-:S02]  /*1c00*/  SHF.L.U32 R122, R122, 0x10, RZ ;  /* 0x000000107a7a7819 */ /* 0x000fc400000006ff */
[----:B------:R-:W-:Y:S02]  /*1c10*/  FSEL R18, R17, RZ, P4 ;  /* 0x000000ff11127208 */ /* 0x000fe40002000000 */
[----:B------:R-:W-:Y:S02]  /*1c20*/  LOP3.LUT R20, R137, 0x80000000, RZ, 0x3c, !PT ;  /* 0x8000000089147812 */ /* 0x000fe400078e3cff */
[----:B------:R-:W-:Y:S01]  /*1c30*/  LOP3.LUT R21, R138, 0x80000000, RZ, 0x3c, !PT ;  /* 0x800000008a157812 */ /* 0x000fe200078e3cff */
[----:B------:R-:W-:Y:S01]  /*1c40*/  FFMA R16, R16, R139, RZ ;  /* 0x0000008b10107223 */ /* 0x000fe200000000ff */
[----:B------:R-:W-:Y:S01]  /*1c50*/  LOP3.LUT R17, R136, 0x80000000, RZ, 0x3c, !PT ;  /* 0x8000000088117812 */ /* 0x000fe200078e3cff */
[----:B------:R-:W-:Y:S01]  /*1c60*/  FFMA R122, R71, R122, R18 ;  /* 0x0000007a477a7223 */ /* 0x000fe20000000012 */
[----:B------:R-:W-:Y:S01]  /*1c70*/  FFMA R3, R3, R20, RZ ;  /* 0x0000001403037223 */ /* 0x000fe200000000ff */
[----:B------:R-:W-:Y:S01]  /*1c80*/  FFMA R0, R0, R21, RZ ;  /* 0x0000001500007223 */ /* 0x000fe200000000ff */
[----:B------:R-:W-:Y:S01]  /*1c90*/  LDS.U16 R18, [R104+0x4] ;  /* 0x0000040068127984 */ /* 0x000fe20000000400 */
[----:B------:R-:W-:Y:S01]  /*1ca0*/  FFMA R2, R2, R17, RZ ;  /* 0x0000001102027223 */ /* 0x000fe200000000ff */
[----:B------:R-:W-:-:S02]  /*1cb0*/  FSEL R17, R16, RZ, P4 ;  /* 0x000000ff10117208 */ /* 0x000fc40002000000 */
[----:B------:R-:W-:Y:S01]  /*1cc0*/  FSEL R16, R3, RZ, P4 ;  /* 0x000000ff03107208 */ /* 0x000fe20002000000 */
[----:B------:R-:W-:Y:S01]  /*1cd0*/  LDS.U16 R21, [R104+0x80a] ;  /* 0x00080a0068157984 */ /* 0x000fe20000000400 */
[----:B------:R-:W-:-:S03]  /*1ce0*/  FSEL R3, R0, RZ, P4 ;  /* 0x000000ff00037208 */ /* 0x000fc60002000000 */
[----:B------:R-:W1:Y:S01]  /*1cf0*/  LDS.U16 R0, [R104+0x6] ;  /* 0x0000060068007984 */ /* 0x000e620000000400 */
[----:B------:R-:W-:Y:S01]  /*1d00*/  SHF.L.U32 R133, R133, 0x10, RZ ;  /* 0x0000001085857819 */ /* 0x000fe200000006ff */
[----:B------:R-:W-:Y:S01]  /*1d10*/  IMAD.U32 R118, R118, 0x10000, RZ ;  /* 0x0001000076767824 */ /* 0x000fe200078e00ff */
[----:B------:R-:W-:Y:S01]  /*1d20*/  FSEL R2, R2, RZ, P4 ;  /* 0x000000ff02027208 */ /* 0x000fe20002000000 */
[----:B------:R-:W-:Y:S01]  /*1d30*/  IMAD.U32 R117, R117, 0x10000, RZ ;  /* 0x0001000075757824 */ /* 0x000fe200078e00ff */
[----:B------:R-:W1:Y:S01]  /*1d40*/  LDS.U16 R20, [R104+0x808] ;  /* 0x0008080068147984 */ /* 0x000e620000000400 */
[----:B------:R-:W-:Y:S01]  /*1d50*/  FFMA R133, R49, R133, R24 ;  /* 0x0000008531857223 */ /* 0x000fe20000000018 */
[----:B------:R-:W-:Y:S01]  /*1d60*/  FFMA R61, R61, R118, R16 ;  /* 0x000000763d3d7223 */ /* 0x000fe20000000010 */
[----:B0-----:R-:W-:Y:S01]  /*1d70*/  IMAD.U32 R16, R23, 0x10000, RZ ;  /* 0x0001000017107824 */ /* 0x001fe200078e00ff */
[----:B------:R-:W-:Y:S01]  /*1d80*/  FFMA R68, R117, R62, R2 ;  /* 0x0000003e75447223 */ /* 0x000fe20000000002 */
[----:B------:R-:W-:Y:S01]  /*1d90*/  IMAD.U32 R119, R119, 0x10000, RZ ;  /* 0x0001000077777824 */ /* 0x000fe200078e00ff */
[----:B------:R-:W0:Y:S01]  /*1da0*/  LDS.U16 R2, [R104+0x80c] ;  /* 0x00080c0068027984 */ /* 0x000e220000000400 */
[----:B-1----:R-:W-:-:S02]  /*1db0*/  IMAD.U32 R19, R19, 0x10000, RZ ;  /* 0x0001000013137824 */ /* 0x002fc400078e00ff */
[----:B------:R-:W-:Y:S01]  /*1dc0*/  FFMA R119, R60, R119, R17 ;  /* 0x000000773c777223 */ /* 0x000fe20000000011 */
[----:B------:R-:W-:Y:S01]  /*1dd0*/  SHF.L.U32 R116, R116, 0x10, RZ ;  /* 0x0000001074747819 */ /* 0x000fe200000006ff */
[----:B------:R-:W-:Y:S02]  /*1de0*/  IMAD.U32 R125, R125, 0x10000, RZ ;  /* 0x000100007d7d7824 */ /* 0x000fe400078e00ff */
[----:B------:R-:W-:Y:S02]  /*1df0*/  IMAD.U32 R148, R148, 0x10000, RZ ;  /* 0x0001000094947824 */ /* 0x000fe400078e00ff */
[----:B------:R-:W-:Y:S02]  /*1e00*/  FFMA R63, R116, R63, R3 ;  /* 0x0000003f743f7223 */ /* 0x000fe40000000003 */
[----:B------:R-:W1:Y:S01]  /*1e10*/  LDS.U16 R3, [R104+0x80e] ;  /* 0x00080e0068037984 */ /* 0x000e620000000400 */
[----:B------:R-:W-:Y:S01]  /*1e20*/  ISETP.GT.AND P3, PT, R105, 0xff, PT ;  /* 0x000000ff6900780c */ /* 0x000fe20003f64270 */
[----:B------:R-:W-:Y:S01]  /*1e30*/  FFMA R48, R51, R125, R22 ;  /* 0x0000007d33307223 */ /* 0x000fe20000000016 */
[----:B------:R-:W-:Y:S01]  /*1e40*/  SHF.L.U32 R129, R129, 0x10, RZ ;  /* 0x0000001081817819 */ /* 0x000fe200000006ff */
[----:B------:R-:W-:Y:S01]  /*1e50*/  IMAD.U32 R130, R130, 0x10000, RZ ;  /* 0x0001000082827824 */ /* 0x000fe200078e00ff */
[----:B------:R-:W-:-:S02]  /*1e60*/  FFMA R64, R64, R148, R143 ;  /* 0x0000009440407223 */ /* 0x000fc4000000008f */
[----:B------:R-:W-:Y:S02]  /*1e70*/  FSEL R129, R129, RZ, P3 ;  /* 0x000000ff81817208 */ /* 0x000fe40001800000 */
[----:B------:R-:W-:Y:S01]  /*1e80*/  FSEL R130, R130, RZ, P3 ;  /* 0x000000ff82827208 */ /* 0x000fe20001800000 */
[----:B------:R-:W-:Y:S01]  /*1e90*/  IMAD.U32 R0, R0, 0x10000, RZ ;  /* 0x0001000000007824 */ /* 0x000fe200078e00ff */
[----:B------:R-:W-:Y:S02]  /*1ea0*/  SHF.L.U32 R20, R20, 0x10, RZ ;  /* 0x0000001014147819 */ /* 0x000fe400000006ff */
[----:B0-----:R-:W-:Y:S01]  /*1eb0*/  SHF.L.U32 R2, R2, 0x10, RZ ;  /* 0x0000001002027819 */ /* 0x001fe200000006ff */
[----:B------:R-:W-:Y:S02]  /*1ec0*/  IMAD.U32 R120, R120, 0x10000, RZ ;  /* 0x0001000078787824 */ /* 0x000fe400078e00ff */
[----:B-1----:R-:W-:-:S03]  /*1ed0*/  IMAD.U32 R3, R3, 0x10000, RZ ;  /* 0x0001000003037824 */ /* 0x002fc600078e00ff */
[----:B------:R-:W-:Y:S01]  /*1ee0*/  FSEL R120, R120, RZ, P3 ;  /* 0x000000ff78787208 */ /* 0x000fe20001800000 */
[----:B------:R-:W-:-:S05]  /*1ef0*/  IMAD.U32 R115, R115, 0x10000, RZ ;  /* 0x0001000073737824 */ /* 0x000fca00078e00ff */
[----:B------:R-:W-:Y:S02]  /*1f00*/  FSEL R115, R115, RZ, P3 ;  /* 0x000000ff73737208 */ /* 0x000fe40001800000 */
[----:B------:R-:W-:-:S04]  /*1f10*/  SHF.L.U32 R114, R114, 0x10, RZ ;  /* 0x0000001072727819 */ /* 0x000fc800000006ff */
[----:B------:R-:W-:Y:S02]  /*1f20*/  FSEL R114, R114, RZ, P3 ;  /* 0x000000ff72727208 */ /* 0x000fe40001800000 */
[----:B--2---:R-:W-:Y:S02]  /*1f30*/  SEL R49, R76, RZ, !P5 ;  /* 0x000000ff4c317207 */ /* 0x004fe40006800000 */
[----:B------:R-:W-:-:S03]  /*1f40*/  SEL R70, R77, RZ, !P5 ;  /* 0x000000ff4d467207 */ /* 0x000fc60006800000 */
[----:B------:R-:W-:-:S05]  /*1f50*/  FMUL R16, R49, R16 ;  /* 0x0000001031107220 */ /* 0x000fca0000400000 */
[----:B------:R-:W-:Y:S01]  /*1f60*/  FSEL R17, R16, RZ, !P5 ;  /* 0x000000ff10117208 */ /* 0x000fe20006800000 */
[----:B------:R-:W-:-:S05]  /*1f70*/  FMUL R16, R70, R19 ;  /* 0x0000001346107220 */ /* 0x000fca0000400000 */
[----:B------:R-:W-:Y:S01]  /*1f80*/  FSEL R16, R16, RZ, !P5 ;  /* 0x000000ff10107208 */ /* 0x000fe20006800000 */
[----:B------:R-:W-:Y:S01]  /*1f90*/  IMAD.U32 R19, R18, 0x10000, RZ ;  /* 0x0001000012137824 */ /* 0x000fe200078e00ff */
[----:B------:R-:W-:Y:S01]  /*1fa0*/  SEL R78, R78, RZ, !P5 ;  /* 0x000000ff4e4e7207 */ /* 0x000fe20006800000 */
[----:B------:R-:W-:Y:S02]  /*1fb0*/  LDS.U16 R18, [R104+0x1014] ;  /* 0x0010140068127984 */ /* 0x000fe40000000400 */
[----:B------:R-:W-:Y:S02]  /*1fc0*/  FADD R22, R65, R16 ;  /* 0x0000001041167221 */ /* 0x000fe40000000000 */
[----:B------:R-:W0:Y:S01]  /*1fd0*/  LDS.U16 R16, [R104+0x1010] ;  /* 0x0010100068107984 */ /* 0x000e220000000400 */
[----:B------:R-:W-:Y:S01]  /*1fe0*/  FADD R17, R64, R17 ;  /* 0x0000001140117221 */ /* 0x000fe20000000000 */
[----:B------:R-:W-:Y:S01]  /*1ff0*/  FMUL R19, R78, R19 ;  /* 0x000000134e137220 */ /* 0x000fe20000400000 */
[----:B------:R-:W-:Y:S01]  /*2000*/  SEL R79, R79, RZ, !P5 ;  /* 0x000000ff4f4f7207 */ /* 0x000fe20006800000 */
[----:B------:R-:W-:Y:S01]  /*2010*/  FADD R28, R129, R22 ;  /* 0x00000016811c7221 */ /* 0x000fe20000000000 */
[----:B------:R-:W-:Y:S01]  /*2020*/  IMAD.U32 R22, R21, 0x10000, RZ ;  /* 0x0001000015167824 */ /* 0x000fe200078e00ff */
[----:B------:R-:W-:Y:S01]  /*2030*/  FADD R130, R130, R17 ;  /* 0x0000001182827221 */ /* 0x000fe20000000000 */
[----:B------:R-:W-:Y:S01]  /*2040*/  FSEL R21, R19, RZ, !P5 ;  /* 0x000000ff13157208 */ /* 0x000fe20006800000 */
[----:B------:R-:W1:Y:S01]  /*2050*/  LDS.U16 R17, [R104+0x1012] ;  /* 0x0010120068117984 */ /* 0x000e620000000400 */
[----:B------:R-:W-:-:S03]  /*2060*/  FMUL R0, R79, R0 ;  /* 0x000000004f007220 */ /* 0x000fc60000400000 */
[----:B------:R-:W-:Y:S02]  /*2070*/  FADD R23, R132, R21 ;  /* 0x0000001584177221 */ /* 0x000fe40000000000 */
[----:B------:R-:W-:Y:S02]  /*2080*/  FSEL R21, R0, RZ, !P5 ;  /* 0x000000ff00157208 */ /* 0x000fe40006800000 */
[----:B------:R-:W2:Y:S01]  /*2090*/  LDS.U16 R0, [R104+0x1016] ;  /* 0x0010160068007984 */ /* 0x000ea20000000400 */
[----:B----4-:R-:W-:Y:S02]  /*20a0*/  SEL R80, R80, RZ, !P5 ;  /* 0x000000ff50507207 */ /* 0x010fe40006800000 */
[----:B------:R-:W-:Y:S02]  /*20b0*/  SEL R81, R81, RZ, !P5 ;  /* 0x000000ff51517207 */ /* 0x000fe40006800000 */
[----:B------:R-:W-:Y:S01]  /*20c0*/  SEL R82, R82, RZ, !P5 ;  /* 0x000000ff52527207 */ /* 0x000fe20006800000 */
[----:B------:R-:W-:-:S02]  /*20d0*/  FMUL R19, R80, R20 ;  /* 0x0000001450137220 */ /* 0x000fc40000400000 */
[----:B------:R-:W-:Y:S02]  /*20e0*/  FMUL R20, R81, R22 ;  /* 0x0000001651147220 */ /* 0x000fe40000400000 */
[----:B------:R-:W-:Y:S01]  /*20f0*/  FMUL R2, R82, R2 ;  /* 0x0000000252027220 */ /* 0x000fe20000400000 */
[----:B------:R-:W-:Y:S02]  /*2100*/  FSEL R19, R19, RZ, !P5 ;  /* 0x000000ff13137208 */ /* 0x000fe40006800000 */
[----:B------:R-:W-:Y:S02]  /*2110*/  FSEL R20, R20, RZ, !P5 ;  /* 0x000000ff14147208 */ /* 0x000fe40006800000 */
[----:B------:R-:W-:Y:S02]  /*2120*/  SEL R116, R83, RZ, !P5 ;  /* 0x000000ff53747207 */ /* 0x000fe40006800000 */
[----:B------:R-:W-:Y:S01]  /*2130*/  FSEL R2, R2, RZ, !P5 ;  /* 0x000000ff02027208 */ /* 0x000fe20006800000 */
[----:B------:R-:W-:Y:S01]  /*2140*/  FADD R24, R134, R19 ;  /* 0x0000001386187221 */ /* 0x000fe20000000000 */
[----:B------:R-:W-:Y:S01]  /*2150*/  FADD R19, R133, R20 ;  /* 0x0000001485137221 */ /* 0x000fe20000000000 */
[----:B------:R-:W-:Y:S01]  /*2160*/  FMUL R3, R116, R3 ;  /* 0x0000000374037220 */ /* 0x000fe20000400000 */
[----:B-----5:R-:W-:Y:S01]  /*2170*/  SEL R86, R86, RZ, !P5 ;  /* 0x000000ff56567207 */ /* 0x020fe20006800000 */
[----:B------:R-:W-:Y:S01]  /*2180*/  FADD R20, R131, R2 ;  /* 0x0000000283147221 */ /* 0x000fe20000000000 */
[----:B0-----:R-:W-:-:S02]  /*2190*/  IMAD.U32 R2, R16, 0x10000, RZ ;  /* 0x0001000010027824 */ /* 0x001fc400078e00ff */
[----:B------:R-:W-:Y:S01]  /*21a0*/  IMAD.U32 R16, R18, 0x10000, RZ ;  /* 0x0001000012107824 */ /* 0x000fe200078e00ff */
[----:B------:R-:W-:-:S03]  /*21b0*/  FSEL R3, R3, RZ, !P5 ;  /* 0x000000ff03037208 */ /* 0x000fc60006800000 */
[----:B------:R-:W-:Y:S01]  /*21c0*/  FMUL R16, R86, R16 ;  /* 0x0000001056107220 */ /* 0x000fe20000400000 */
[----:B------:R-:W-:Y:S01]  /*21d0*/  FADD R120, R120, R19 ;  /* 0x0000001378787221 */ /* 0x000fe20000000000 */
[----:B------:R-:W-:Y:S01]  /*21e0*/  SEL R84, R84, RZ, !P5 ;  /* 0x000000ff54547207 */ /* 0x000fe20006800000 */
[----:B------:R-:W-:Y:S01]  /*21f0*/  FADD R19, R48, R3 ;  /* 0x0000000330137221 */ /* 0x000fe20000000000 */
[----:B------:R-:W-:Y:S02]  /*2200*/  SEL R118, R85, RZ, !P5 ;  /* 0x000000ff55767207 */ /* 0x000fe40006800000 */
[----:B-1----:R-:W-:Y:S02]  /*2210*/  SHF.L.U32 R3, R17, 0x10, RZ ;  /* 0x0000001011037819 */ /* 0x002fe400000006ff */
[----:B------:R-:W-:Y:S01]  /*2220*/  FSEL R16, R16, RZ, !P5 ;  /* 0x000000ff10107208 */ /* 0x000fe20006800000 */
[----:B------:R-:W-:Y:S01]  /*2230*/  FMUL R2, R84, R2 ;  /* 0x0000000254027220 */ /* 0x000fe20000400000 */
[----:B------:R-:W-:Y:S01]  /*2240*/  FADD R64, R115, R20 ;  /* 0x0000001473407221 */ /* 0x000fe20000000000 */
[----:B------:R-:W-:Y:S01]  /*2250*/  SEL R87, R87, RZ, !P5 ;  /* 0x000000ff57577207 */ /* 0x000fe20006800000 */
[----:B------:R-:W-:Y:S01]  /*2260*/  FMUL R3, R118, R3 ;  /* 0x0000000376037220 */ /* 0x000fe20000400000 */
[----:B------:R-:W-:Y:S01]  /*2270*/  FADD R20, R27, R16 ;  /* 0x000000101b147221 */ /* 0x000fe20000000000 */
[----:B--2---:R-:W-:Y:S01]  /*2280*/  IMAD.U32 R16, R0, 0x10000, RZ ;  /* 0x0001000000107824 */ /* 0x004fe200078e00ff */
[----:B------:R-:W-:Y:S01]  /*2290*/  FSEL R2, R2, RZ, !P5 ;  /* 0x000000ff02027208 */ /* 0x000fe20006800000 */
[----:B------:R-:W-:Y:S01]  /*22a0*/  FADD R114, R114, R19 ;  /* 0x0000001372727221 */ /* 0x000fe20000000000 */
[----:B------:R-:W-:Y:S01]  /*22b0*/  FSEL R3, R3, RZ, !P5 ;  /* 0x000000ff03037208 */ /* 0x000fe20006800000 */
[----:B------:R-:W-:Y:S01]  /*22c0*/  FMUL R16, R87, R16 ;  /* 0x0000001057107220 */ /* 0x000fe20000400000 */
[----:B------:R-:W-:Y:S01]  /*22d0*/  LDS.U16 R0, [R104+0x1818] ;  /* 0x0018180068007984 */ /* 0x000fe20000000400 */
[----:B------:R-:W-:-:S02]  /*22e0*/  FADD R18, R25, R2 ;  /* 0x0000000219127221 */ /* 0x000fc40000000000 */
[----:B------:R-:W-:Y:S01]  /*22f0*/  FADD R19, R50, R3 ;  /* 0x0000000332137221 */ /* 0x000fe20000000000 */
[----:B------:R-:W0:Y:S01]  /*2300*/  LDS.U16 R2, [R104+0x181a] ;  /* 0x00181a0068027984 */ /* 0x000e220000000400 */
[----:B------:R-:W-:-:S03]  /*2310*/  FSEL R17, R16, RZ, !P5 ;  /* 0x000000ff10117208 */ /* 0x000fc60006800000 */
[----:B------:R-:W1:Y:S04]  /*2320*/  LDS.U16 R3, [R104+0x181c] ;  /* 0x00181c0068037984 */ /* 0x000e680000000400 */
[----:B------:R-:W2:Y:S01]  /*2330*/  LDS.U16 R16, [R104+0x181e] ;  /* 0x00181e0068107984 */ /* 0x000ea20000000400 */
[----:B------:R-:W-:Y:S01]  /*2340*/  IMAD.U32 R113, R113, 0x10000, RZ ;  /* 0x0001000071717824 */ /* 0x000fe200078e00ff */
[----:B------:R-:W-:Y:S01]  /*2350*/  SHF.L.U32 R112, R112, 0x10, RZ ;  /* 0x0000001070707819 */ /* 0x000fe200000006ff */
[----:B------:R-:W-:Y:S01]  /*2360*/  IMAD.U32 R110, R110, 0x10000, RZ ;  /* 0x000100006e6e7824 */ /* 0x000fe200078e00ff */
[----:B------:R-:W-:Y:S01]  /*2370*/  FADD R17, R122, R17 ;  /* 0x000000117a117221 */ /* 0x000fe20000000000 */
[----:B---3--:R-:W-:Y:S02]  /*2380*/  SEL R90, R90, RZ, !P5 ;  /* 0x000000ff5a5a7207 */ /* 0x008fe40006800000 */
[----:B------:R-:W-:-:S02]  /*2390*/  SEL R88, R88, RZ, !P5 ;  /* 0x000000ff58587207 */ /* 0x000fc40006800000 */
[----:B------:R-:W-:Y:S01]  /*23a0*/  SEL R91, R91, RZ, !P5 ;  /* 0x000000ff5b5b7207 */ /* 0x000fe20006800000 */
[----:B------:R-:W-:Y:S01]  /*23b0*/  IMAD.U32 R128, R128, 0x10000, RZ ;  /* 0x0001000080807824 */ /* 0x000fe200078e00ff */
[----:B------:R-:W-:Y:S01]  /*23c0*/  FSEL R113, R113, RZ, P3 ;  /* 0x000000ff71717208 */ /* 0x000fe20001800000 */
[----:B------:R-:W-:Y:S01]  /*23d0*/  IMAD.U32 R123, R123, 0x10000, RZ ;  /* 0x000100007b7b7824 */ /* 0x000fe200078e00ff */
[----:B------:R-:W-:Y:S01]  /*23e0*/  FSEL R112, R112, RZ, P3 ;  /* 0x000000ff70707208 */ /* 0x000fe20001800000 */
[----:B------:R-:W-:Y:S01]  /*23f0*/  IMAD.U32 R111, R111, 0x10000, RZ ;  /* 0x000100006f6f7824 */ /* 0x000fe200078e00ff */
[----:B------:R-:W-:Y:S01]  /*2400*/  FSEL R110, R110, RZ, P3 ;  /* 0x000000ff6e6e7208 */ /* 0x000fe20001800000 */
[----:B------:R-:W-:Y:S01]  /*2410*/  FADD R66, R113, R18 ;  /* 0x0000001271427221 */ /* 0x000fe20000000000 */
[----:B------:R-:W-:Y:S01]  /*2420*/  SEL R18, R89, RZ, !P5 ;  /* 0x000000ff59127207 */ /* 0x000fe20006800000 */
[----:B------:R-:W-:Y:S01]  /*2430*/  FADD R112, R112, R19 ;  /* 0x0000001370707221 */ /* 0x000fe20000000000 */
[----:B------:R-:W-:Y:S01]  /*2440*/  IMAD.U32 R109, R109, 0x10000, RZ ;  /* 0x000100006d6d7824 */ /* 0x000fe200078e00ff */
[----:B------:R-:W-:Y:S01]  /*2450*/  FADD R110, R110, R17 ;  /* 0x000000116e6e7221 */ /* 0x000fe20000000000 */
[----:B------:R-:W-:Y:S01]  /*2460*/  IMAD.U32 R108, R108, 0x10000, RZ ;  /* 0x000100006c6c7824 */ /* 0x000fe200078e00ff */
[----:B------:R-:W-:Y:S01]  /*2470*/  SHF.L.U32 R121, R121, 0x10, RZ ;  /* 0x0000001079797819 */ /* 0x000fe200000006ff */
[----:B------:R-:W-:Y:S01]  /*2480*/  IMAD.U32 R106, R106, 0x10000, RZ ;  /* 0x000100006a6a7824 */ /* 0x000fe200078e00ff */
[----:B------:R-:W-:Y:S01]  /*2490*/  SHF.L.U32 R107, R107, 0x10, RZ ;  /* 0x000000106b6b7819 */ /* 0x000fe200000006ff */
[----:B------:R-:W-:Y:S01]  /*24a0*/  FADD R22, R26, R21 ;  /* 0x000000151a167221 */ /* 0x000fe20000000000 */
[----:B------:R-:W-:Y:S06]  /*24b0*/  BAR.SYNC 0x0 ;  /* 0x0000000000007b1d */ /* 0x000fec0000000000 */
[----:B0-----:R-:W-:Y:S01]  /*24c0*/  IMAD.U32 R19, R2, 0x10000, RZ ;  /* 0x0001000002137824 */ /* 0x001fe200078e00ff */
[----:B------:R-:W-:Y:S01]  /*24d0*/  SHF.L.U32 R17, R0, 0x10, RZ ;  /* 0x0000001000117819 */ /* 0x000fe200000006ff */
[----:B-1----:R-:W-:-:S02]  /*24e0*/  IMAD.U32 R3, R3, 0x10000, RZ ;  /* 0x0001000003037824 */ /* 0x002fc400078e00ff */
[----:B------:R-:W-:Y:S01]  /*24f0*/  FMUL R2, R18, R19 ;  /* 0x0000001312027220 */ /* 0x000fe20000400000 */
[----:B--2---:R-:W-:Y:S01]  /*2500*/  SHF.L.U32 R16, R16, 0x10, RZ ;  /* 0x0000001010107819 */ /* 0x004fe200000006ff */
[----:B------:R-:W-:Y:S01]  /*2510*/  FMUL R3, R3, R90 ;  /* 0x0000005a03037220 */ /* 0x000fe20000400000 */
[----:B------:R-:W-:-:S03]  /*2520*/  FMUL R0, R88, R17 ;  /* 0x0000001158007220 */ /* 0x000fc60000400000 */
[----:B------:R-:W-:Y:S01]  /*2530*/  FMUL R16, R16, R91 ;  /* 0x0000005b10107220 */ /* 0x000fe20000400000 */
[----:B------:R-:W-:Y:S02]  /*2540*/  FSEL R2, R2, RZ, !P5 ;  /* 0x000000ff02027208 */ /* 0x000fe40006800000 */
[----:B------:R-:W-:Y:S02]  /*2550*/  FSEL R3, R3, RZ, !P5 ;  /* 0x000000ff03037208 */ /* 0x000fe40006800000 */
[----:B------:R-:W-:Y:S02]  /*2560*/  FSEL R0, R0, RZ, !P5 ;  /* 0x000000ff00007208 */ /* 0x000fe40006800000 */
[----:B------:R-:W-:Y:S01]  /*2570*/  FSEL R16, R16, RZ, !P5 ;  /* 0x000000ff10107208 */ /* 0x000fe20006800000 */
[----:B------:R-:W-:Y:S01]  /*2580*/  FADD R17, R61, R2 ;  /* 0x000000023d117221 */ /* 0x000fe20000000000 */
[----:B------:R-:W-:Y:S01]  /*2590*/  FSEL R128, R128, RZ, P3 ;  /* 0x000000ff80807208 */ /* 0x000fe20001800000 */
[----:B------:R-:W-:Y:S01]  /*25a0*/  FADD R2, R68, R3 ;  /* 0x0000000344027221 */ /* 0x000fe20000000000 */
[----:B------:R-:W-:Y:S01]  /*25b0*/  FSEL R123, R123, RZ, P3 ;  /* 0x000000ff7b7b7208 */ /* 0x000fe20001800000 */
[----:B------:R-:W-:Y:S01]  /*25c0*/  FADD R0, R119, R0 ;  /* 0x0000000077007221 */ /* 0x000fe20000000000 */
[----:B------:R-:W-:Y:S01]  /*25d0*/  FSEL R121, R121, RZ, P3 ;  /* 0x000000ff79797208 */ /* 0x000fe20001800000 */
[----:B------:R-:W-:Y:S01]  /*25e0*/  FADD R3, R63, R16 ;  /* 0x000000103f037221 */ /* 0x000fe20000000000 */
[----:B------:R-:W-:-:S02]  /*25f0*/  FSEL R111, R111, RZ, P3 ;  /* 0x000000ff6f6f7208 */ /* 0x000fc40001800000 */
[----:B------:R-:W-:Y:S02]  /*2600*/  FSEL R109, R109, RZ, P3 ;  /* 0x000000ff6d6d7208 */ /* 0x000fe40001800000 */
[----:B------:R-:W-:Y:S02]  /*2610*/  FSEL R108, R108, RZ, P3 ;  /* 0x000000ff6c6c7208 */ /* 0x000fe40001800000 */
[----:B------:R-:W-:Y:S02]  /*2620*/  FSEL R107, R107, RZ, P3 ;  /* 0x000000ff6b6b7208 */ /* 0x000fe40001800000 */
[----:B------:R-:W-:Y:S01]  /*2630*/  FSEL R106, R106, RZ, P3 ;  /* 0x000000ff6a6a7208 */ /* 0x000fe20001800000 */
[----:B------:R0:W-:Y:S01]  /*2640*/  STS [R103.X4+0xc0], R78 ;  /* 0x0000c04e67007388 */ /* 0x0001e20000004800 */
[----:B------:R-:W-:Y:S01]  /*2650*/  FADD R128, R128, R23 ;  /* 0x0000001780807221 */ /* 0x000fe20000000000 */
[----:B------:R-:W-:Y:S01]  /*2660*/  FADD R60, R123, R22 ;  /* 0x000000167b3c7221 */ /* 0x000fe20000000000 */
[----:B------:R-:W-:Y:S01]  /*2670*/  FADD R62, R121, R24 ;  /* 0x00000018793e7221 */ /* 0x000fe20000000000 */
[----:B------:R-:W-:Y:S01]  /*2680*/  FADD R76, R111, R20 ;  /* 0x000000146f4c7221 */ /* 0x000fe20000000000 */
[----:B------:R1:W-:Y:S01]  /*2690*/  STS [R103.X4+0x60], R70 ;  /* 0x0000604667007388 */ /* 0x0003e20000004800 */
[----:B------:R-:W-:Y:S01]  /*26a0*/  FADD R0, R109, R0 ;  /* 0x000000006d007221 */ /* 0x000fe20000000000 */
[----:B------:R-:W-:Y:S01]  /*26b0*/  FADD R108, R108, R17 ;  /* 0x000000116c6c7221 */ /* 0x000fe20000000000 */
[----:B------:R-:W-:Y:S01]  /*26c0*/  FADD R106, R106, R3 ;  /* 0x000000036a6a7221 */ /* 0x000fe20000000000 */
[----:B------:R-:W-:Y:S01]  /*26d0*/  STS [R103.X4], R49 ;  /* 0x0000003167007388 */ /* 0x000fe20000004800 */
[----:B0-----:R-:W-:Y:S01]  /*26e0*/  FADD R78, R107, R2 ;  /* 0x000000026b4e7221 */ /* 0x001fe20000000000 */
[----:B------:R-:W-:-:S02]  /*26f0*/  CS2R R68, SRZ ;  /* 0x0000000000447805 */ /* 0x000fc4000001ff00 */
[----:B------:R-:W-:Y:S01]  /*2700*/  STS [R103.X4+0x120], R79 ;  /* 0x0001204f67007388 */ /* 0x000fe20000004800 */
[----:B-1----:R-:W-:-:S03]  /*2710*/  CS2R R70, SRZ ;  /* 0x0000000000467805 */ /* 0x002fc6000001ff00 */
        /* <DEDUP_REMOVED lines=13> */
[----:B------:R-:W-:Y:S04]  /*27f0*/  LDS.128 R48, [R102.X4+0x10] ;  /* 0x0000100066307984 */ /* 0x000fe80000004c00 */
[----:B------:R-:W0:Y:S04]  /*2800*/  LDS.128 R24, [R102.X4] ;  /* 0x0000000066187984 */ /* 0x000e280000004c00 */
[----:B------:R-:W-:Y:S04]  /*2810*/  LDS.128 R16, [R102.X4+0x3010] ;  /* 0x0030100066107984 */ /* 0x000fe80000004c00 */
[----:B------:R-:W1:Y:S04]  /*2820*/  LDS.128 R20, [R102.X4+0x3000] ;  /* 0x0030000066147984 */ /* 0x000e680000004c00 */
[----:B------:R-:W-:Y:S06]  /*2830*/  BAR.SYNC 0x0 ;  /* 0x0000000000007b1d */ /* 0x000fec0000000000 */
[----:B------:R-:W-:Y:S04]  /*2840*/  STS [R103.X4], R130 ;  /* 0x0000008267007388 */ /* 0x000fe80000004800 */
        /* <DEDUP_REMOVED lines=16> */
[----:B------:R2:W3:Y:S01]  /*2950*/  @!P2 LDG.E.EL.128 R68, [R30.64] ;  /* 0x000000041e44a981 */ /* 0x0004e2000c2e1d00 */
[----:B------:R-:W-:Y:S01]  /*2960*/  IADD3 R101, R101, 0xc0000, RZ ;  /* 0x000c000065657810 */ /* 0x000fe20007ffe0ff */
[----:B------:R-:W-:Y:S01]  /*2970*/  CS2R R60, SRZ ;  /* 0x00000000003c7805 */ /* 0x000fe2000001ff00 */
[----:B------:R-:W-:-:S03]  /*2980*/  CS2R R62, SRZ ;  /* 0x00000000003e7805 */ /* 0x000fc6000001ff00 */
[----:B------:R-:W-:-:S04]  /*2990*/  IMAD.IADD R2, R100, 0x1, R101 ;  /* 0x0000000164027824 */ /* 0x000fc800078e0265 */
[----:B------:R-:W-:-:S05]  /*29a0*/  IMAD.WIDE R2, R2, R97, c[0x0][0x160] ;  /* 0x0000580002027625 */ /* 0x000fca00078e0261 */
[----:B------:R4:W5:Y:S01]  /*29b0*/  @!P1 LDG.E.EL.128 R60, [R2.64] ;  /* 0x00000004023c9981 */ /* 0x000962000c2e1d00 */
[----:B------:R-:W-:Y:S01]  /*29c0*/  IADD3 R98, R98, R101, RZ ;  /* 0x0000006562627210 */ /* 0x000fe20007ffe0ff */
[----:B------:R-:W-:Y:S01]  /*29d0*/  CS2R R64, SRZ ;  /* 0x0000000000407805 */ /* 0x000fe2000001ff00 */
[----:B------:R-:W-:-:S03]  /*29e0*/  CS2R R66, SRZ ;  /* 0x0000000000427805 */ /* 0x000fc6000001ff00 */
[----:B--2---:R-:W-:-:S05]  /*29f0*/  IMAD.WIDE R30, R98, R97, c[0x0][0x160] ;  /* 0x00005800621e7625 */ /* 0x004fca00078e0261 */
[----:B------:R2:W5:Y:S04]  /*2a00*/  @!P0 LDG.E.EL.128 R64, [R30.64] ;  /* 0x000000041e408981 */ /* 0x000568000c2e1d00 */
[----:B------:R-:W0:Y:S01]  /*2a10*/  S2R R0, SR_TID.X ;  /* 0x0000000000007919 */ /* 0x000e220000002100 */
[----:B------:R-:W-:-:S04]  /*2a20*/  SHF.R.U32.HI R28, RZ, 0x5, R29 ;  /* 0x00000005ff1c7819 */ /* 0x000fc8000001161d */
[----:B----4-:R-:W-:-:S05]  /*2a30*/  SGXT.U32 R2, R28, 0x3 ;  /* 0x000000031c02781a */ /* 0x010fca0000000000 */
[----:B------:R-:W-:Y:S01]  /*2a40*/  IMAD.SHL.U32 R2, R2, 0x8, RZ ;  /* 0x0000000802027824 */ /* 0x000fe200078e00ff */
[----:B------:R-:W-:Y:S01]  /*2a50*/  FFMA R73, RZ, -R73, RZ ;  /* 0x80000049ff497223 */ /* 0x000fe200000000ff */
[----:B------:R-:W-:Y:S01]  /*2a60*/  ISETP.GT.AND P3, PT, R95, 0x7f, PT ;  /* 0x0000007f5f00780c */ /* 0x000fe20003f64270 */
[----:B------:R-:W-:Y:S01]  /*2a70*/  FFMA R74, RZ, -R74, RZ ;  /* 0x8000004aff4a7223 */ /* 0x000fe200000000ff */
[----:B------:R-:W-:Y:S02]  /*2a80*/  PRMT R28, R54, 0x7632, R28 ;  /* 0x00007632361c7816 */ /* 0x000fe4000000001c */
[----:B0-----:R-:W-:Y:S01]  /*2a90*/  SHF.R.U32.HI R76, RZ, 0x2, R0 ;  /* 0x00000002ff4c7819 */ /* 0x001fe20000011600 */
[----:B------:R-:W-:-:S03]  /*2aa0*/  IMAD.SHL.U32 R0, R0, 0x4, RZ ;  /* 0x0000000400007824 */ /* 0x000fc600078e00ff */
[----:B------:R-:W-:Y:S02]  /*2ab0*/  SGXT.U32 R3, R76, 0x3 ;  /* 0x000000034c03781a */ /* 0x000fe40000000000 */
[----:B------:R-:W-:Y:S02]  /*2ac0*/  LOP3.LUT R0, R0, 0xc, RZ, 0xc0, !PT ;  /* 0x0000000c00007812 */ /* 0x000fe400078ec0ff */
[----:B------:R-:W-:Y:S01]  /*2ad0*/  LOP3.LUT R3, R2, R3, RZ, 0xfc, !PT ;  /* 0x0000000302037212 */ /* 0x000fe200078efcff */
[----:B------:R-:W-:Y:S01]  /*2ae0*/  FFMA R72, RZ, -R72, RZ ;  /* 0x80000048ff487223 */ /* 0x000fe200000000ff */
[----:B------:R-:W-:Y:S02]  /*2af0*/  PRMT R2, R52, 0x7632, R2 ;  /* 0x0000763234027816 */ /* 0x000fe40000000002 */
[----:B------:R-:W-:Y:S01]  /*2b00*/  SHF.L.U32 R77, R54, 0x10, RZ ;  /* 0x00000010364d7819 */ /* 0x000fe200000006ff */
[----:B------:R-:W-:Y:S01]  /*2b10*/  IMAD.U32 R54, R52, 0x10000, RZ ;  /* 0x0001000034367824 */ /* 0x000fe200078e00ff */
[C---:B------:R-:W-:Y:S01]  /*2b20*/  PRMT R52, R34.reuse, 0x7632, R52 ;  /* 0x0000763222347816 */ /* 0x040fe20000000034 */
[----:B------:R-:W-:Y:S01]  /*2b30*/  IMAD.U32 R80, R34, 0x10000, RZ ;  /* 0x0001000022507824 */ /* 0x000fe200078e00ff */
[C---:B--2---:R-:W-:Y:S01]  /*2b40*/  PRMT R31, R32.reuse, 0x7632, R31 ;  /* 0x00007632201f7816 */ /* 0x044fe2000000001f */
[----:B------:R-:W-:Y:S01]  /*2b50*/  IMAD R0, R3, 0x18, R0 ;  /* 0x0000001803007824 */ /* 0x000fe200078e0200 */
[----:B------:R-:W-:Y:S01]  /*2b60*/  SHF.L.U32 R79, R32, 0x10, RZ ;  /* 0x00000010204f7819 */ /* 0x000fe200000006ff */
[C---:B------:R-:W-:Y:S01]  /*2b70*/  IMAD.U32 R78, R55.reuse, 0x10000, RZ ;  /* 0x00010000374e7824 */ /* 0x040fe200078e00ff */
[----:B------:R-:W-:Y:S01]  /*2b80*/  PRMT R30, R55, 0x7632, R30 ;  /* 0x00007632371e7816 */ /* 0x000fe2000000001e */
[C---:B------:R-:W-:Y:S01]  /*2b90*/  IMAD.U32 R81, R35.reuse, 0x10000, RZ ;  /* 0x0001000023517824 */ /* 0x040fe200078e00ff */
[----:B------:R-:W-:Y:S01]  /*2ba0*/  PRMT R34, R35, 0x7632, R34 ;  /* 0x0000763223227816 */ /* 0x000fe20000000022 */
[----:B------:R-:W-:Y:S01]  /*2bb0*/  IMAD.U32 R55, R2, 0x10000, RZ ;  /* 0x0001000002377824 */ /* 0x000fe200078e00ff */
[----:B------:R-:W-:-:S02]  /*2bc0*/  FSEL R32, R73, RZ, P3 ;  /* 0x000000ff49207208 */ /* 0x000fc40001800000 */
[C---:B------:R-:W-:Y:S02]  /*2bd0*/  PRMT R3, R53.reuse, 0x7632, R3 ;  /* 0x0000763235037816 */ /* 0x040fe40000000003 */
[----:B------:R-:W-:Y:S02]  /*2be0*/  SHF.L.U32 R76, R53, 0x10, RZ ;  /* 0x00000010354c7819 */ /* 0x000fe400000006ff */
[----:B------:R-:W-:Y:S01]  /*2bf0*/  FSEL R35, R74, RZ, P3 ;  /* 0x000000ff4a237208 */ /* 0x000fe20001800000 */
[----:B------:R-:W-:Y:S01]  /*2c00*/  FFMA R75, RZ, -R75, RZ ;  /* 0x8000004bff4b7223 */ /* 0x000fe200000000ff */
[----:B------:R-:W-:Y:S01]  /*2c10*/  FSEL R53, R72, RZ, P3 ;  /* 0x000000ff48357208 */ /* 0x000fe20001800000 */
[----:B------:R-:W-:Y:S01]  /*2c20*/  FFMA R4, RZ, -R4, RZ ;  /* 0x80000004ff047223 */ /* 0x000fe200000000ff */
[----:B------:R-:W-:Y:S01]  /*2c30*/  FFMA R5, RZ, -R5, RZ ;  /* 0x80000005ff057223 */ /* 0x000fe200000000ff */
[----:B------:R-:W-:Y:S01]  /*2c40*/  FFMA R41, R41, R55, R32 ;  /* 0x0000003729297223 */ /* 0x000fe20000000020 */
[----:B------:R-:W-:Y:S01]  /*2c50*/  FFMA R6, RZ, -R6, RZ ;  /* 0x80000006ff067223 */ /* 0x000fe200000000ff */
[----:B------:R-:W-:Y:S01]  /*2c60*/  FFMA R55, R42, R76, R35 ;  /* 0x0000004c2a377223 */ /* 0x000fe20000000023 */
[----:B------:R-:W-:Y:S01]  /*2c70*/  FFMA R53, R40, R54, R53 ;  /* 0x0000003628357223 */ /* 0x000fe20000000035 */
[----:B------:R-:W-:Y:S01]  /*2c80*/  FFMA R7, RZ, -R7, RZ ;  /* 0x80000007ff077223 */ /* 0x000fe200000000ff */
[----:B------:R-:W-:Y:S01]  /*2c90*/  SHF.L.U32 R35, R28, 0x10, RZ ;  /* 0x000000101c237819 */ /* 0x000fe200000006ff */
[C---:B------:R-:W-:Y:S01]  /*2ca0*/  IMAD.U32 R72, R33.reuse, 0x10000, RZ ;  /* 0x0001000021487824 */ /* 0x040fe200078e00ff */
[----:B------:R-:W-:Y:S01]  /*2cb0*/  PRMT R2, R33, 0x7632, R2 ;  /* 0x0000763221027816 */ /* 0x000fe20000000002 */
[----:B------:R-:W-:Y:S01]  /*2cc0*/  IMAD.U32 R40, R30, 0x10000, RZ ;  /* 0x000100001e287824 */ /* 0x000fe200078e00ff */
[----:B------:R-:W-:Y:S01]  /*2cd0*/  FSEL R28, R75, RZ, P3 ;  /* 0x000000ff4b1c7208 */ /* 0x000fe20001800000 */
[----:B------:R-:W-:Y:S01]  /*2ce0*/  IMAD.U32 R32, R3, 0x10000, RZ ;  /* 0x0001000003207824 */ /* 0x000fe200078e00ff */
[----:B------:R-:W-:-:S02]  /*2cf0*/  FSEL R33, R4, RZ, P3 ;  /* 0x000000ff04217208 */ /* 0x000fc40001800000 */
[----:B------:R-:W-:Y:S02]  /*2d00*/  FSEL R30, R5, RZ, P3 ;  /* 0x000000ff051e7208 */ /* 0x000fe40001800000 */
[----:B------:R-:W-:Y:S01]  /*2d10*/  FSEL R3, R6, RZ, P3 ;  /* 0x000000ff06037208 */ /* 0x000fe20001800000 */
[----:B------:R-:W-:Y:S01]  /*2d20*/  FFMA R43, R43, R32, R28 ;  /* 0x000000202b2b7223 */ /* 0x000fe2000000001c */
[----:B------:R-:W-:Y:S01]  /*2d30*/  FSEL R4, R7, RZ, P3 ;  /* 0x000000ff07047208 */ /* 0x000fe20001800000 */
[----:B------:R-:W-:Y:S01]  /*2d40*/  FFMA R32, R56, R77, R33 ;  /* 0x0000004d38207223 */ /* 0x000fe20000000021 */
[----:B------:R-:W-:Y:S01]  /*2d50*/  FFMA R35, R57, R35, R30 ;  /* 0x0000002339237223 */ /* 0x000fe2000000001e */
[----:B------:R-:W-:Y:S02]  /*2d60*/  FFMA R30, R58, R78, R3 ;  /* 0x0000004e3a1e7223 */ /* 0x000fe40000000003 */
[----:B------:R-:W-:Y:S01]  /*2d70*/  FFMA R59, R59, R40, R4 ;  /* 0x000000283b3b7223 */ /* 0x000fe20000000004 */
[----:B------:R-:W-:Y:S01]  /*2d80*/  ISETP.GT.AND P4, PT, R96, 0x7f, PT ;  /* 0x0000007f6000780c */ /* 0x000fe20003f84270 */
[----:B------:R-:W-:-:S02]  /*2d90*/  IMAD.U32 R2, R2, 0x10000, RZ ;  /* 0x0001000002027824 */ /* 0x000fc400078e00ff */
[----:B------:R-:W-:Y:S01]  /*2da0*/  IMAD.U32 R31, R31, 0x10000, RZ ;  /* 0x000100001f1f7824 */ /* 0x000fe200078e00ff */
[----:B------:R-:W-:Y:S01]  /*2db0*/  SHF.L.U32 R34, R34, 0x10, RZ ;  /* 0x0000001022227819 */ /* 0x000fe200000006ff */
[----:B------:R-:W-:Y:S01]  /*2dc0*/  IMAD.U32 R52, R52, 0x10000, RZ ;  /* 0x0001000034347824 */ /* 0x000fe200078e00ff */
[----:B------:R-:W-:Y:S01]  /*2dd0*/  LOP3.LUT R92, R92, 0xc, R99, 0xf8, !PT ;  /* 0x0000000c5c5c7812 */ /* 0x000fe200078ef863 */
[----:B------:R-:W-:Y:S01]  /*2de0*/  IMAD.SHL.U32 R93, R93, 0x8, RZ ;  /* 0x000000085d5d7824 */ /* 0x000fe200078e00ff */
[----:B---3--:R-:W-:Y:S02]  /*2df0*/  SEL R69, R69, RZ, !P2 ;  /* 0x000000ff45457207 */ /* 0x008fe40005000000 */
[----:B------:R-:W-:Y:S02]  /*2e00*/  SEL R71, R71, RZ, !P2 ;  /* 0x000000ff47477207 */ /* 0x000fe40005000000 */
[----:B------:R-:W-:Y:S02]  /*2e10*/  SEL R68, R68, RZ, !P2 ;  /* 0x000000ff44447207 */ /* 0x000fe40005000000 */
[----:B------:R-:W-:-:S02]  /*2e20*/  SHF.L.U32 R5, R69, 0x10, RZ ;  /* 0x0000001045057819 */ /* 0x000fc400000006ff */
[----:B------:R-:W-:Y:S01]  /*2e30*/  PRMT R69, R69, 0x7632, R69 ;  /* 0x0000763245457816 */ /* 0x000fe20000000045 */
[C---:B------:R-:W-:Y:S01]  /*2e40*/  IMAD.U32 R33, R71.reuse, 0x10000, RZ ;  /* 0x0001000047217824 */ /* 0x040fe200078e00ff */
[----:B------:R-:W-:Y:S01]  /*2e50*/  PRMT R71, R71, 0x7632, R71 ;  /* 0x0000763247477816 */ /* 0x000fe20000000047 */
[C---:B------:R-:W-:Y:S01]  /*2e60*/  IMAD.U32 R3, R68.reuse, 0x10000, RZ ;  /* 0x0001000044037824 */ /* 0x040fe200078e00ff */
[----:B------:R-:W-:Y:S01]  /*2e70*/  PRMT R68, R68, 0x7632, R68 ;  /* 0x0000763244447816 */ /* 0x000fe20000000044 */
[----:B------:R-:W-:Y:S01]  /*2e80*/  IMAD.U32 R4, R69, 0x10000, RZ ;  /* 0x0001000045047824 */ /* 0x000fe200078e00ff */
[----:B------:R-:W-:Y:S01]  /*2e90*/  SEL R70, R70, RZ, !P2 ;  /* 0x000000ff46467207 */ /* 0x000fe20005000000 */
[----:B------:R-:W-:Y:S01]  /*2ea0*/  FFMA R3, -R8, R3, RZ ;  /* 0x0000000308037223 */ /* 0x000fe200000001ff */
[----:B------:R-:W-:Y:S01]  /*2eb0*/  IMAD.U32 R6, R71, 0x10000, RZ ;  /* 0x0001000047067824 */ /* 0x000fe200078e00ff */
[----:B------:R-:W-:Y:S01]  /*2ec0*/  SHF.L.U32 R68, R68, 0x10, RZ ;  /* 0x0000001044447819 */ /* 0x000fe200000006ff */
[----:B------:R-:W-:Y:S01]  /*2ed0*/  FFMA R4, -R11, R4, RZ ;  /* 0x000000040b047223 */ /* 0x000fe200000001ff */
[----:B------:R-:W-:Y:S01]  /*2ee0*/  SHF.L.U32 R7, R70, 0x10, RZ ;  /* 0x0000001046077819 */ /* 0x000fe200000006ff */
[----:B------:R-:W-:Y:S01]  /*2ef0*/  FFMA R6, -R15, R6, RZ ;  /* 0x000000060f067223 */ /* 0x000fe200000001ff */
[----:B------:R-:W-:Y:S01]  /*2f00*/  FSEL R3, R3, RZ, P4 ;  /* 0x000000ff03037208 */ /* 0x000fe20002000000 */
[----:B------:R-:W-:Y:S01]  /*2f10*/  FFMA R5, -R10, R5, RZ ;  /* 0x000000050a057223 */ /* 0x000fe200000001ff */
[----:B------:R-:W-:Y:S01]  /*2f20*/  FFMA R9, -R9, R68, RZ ;  /* 0x0000004409097223 */ /* 0x000fe200000001ff */
[----:B-----5:R-:W-:-:S02]  /*2f30*/  SEL R60, R60, RZ, !P1 ;  /* 0x000000ff3c3c7207 */ /* 0x020fc40004800000 */
[----:B------:R-:W-:Y:S02]  /*2f40*/  SEL R63, R63, RZ, !P1 ;  /* 0x000000ff3f3f7207 */ /* 0x000fe40004800000 */
[----:B------:R-:W-:Y:S01]  /*2f50*/  FSEL R4, R4, RZ, P4 ;  /* 0x000000ff04047208 */ /* 0x000fe20002000000 */
[----:B------:R-:W-:Y:S01]  /*2f60*/  FFMA R7, -R12, R7, RZ ;  /* 0x000000070c077223 */ /* 0x000fe200000001ff */
[----:B------:R-:W-:Y:S01]  /*2f70*/  FFMA R14, -R14, R33, RZ ;  /* 0x000000210e0e7223 */ /* 0x000fe200000001ff */
[----:B------:R-:W-:Y:S01]  /*2f80*/  FSEL R8, R6, RZ, P4 ;  /* 0x000000ff06087208 */ /* 0x000fe20002000000 */
[----:B------:R-:W-:Y:S01]  /*2f90*/  FFMA R79, R36, R79, R3 ;  /* 0x0000004f244f7223 */ /* 0x000fe20000000003 */
[----:B------:R-:W-:Y:S01]  /*2fa0*/  FSEL R5, R5, RZ, P4 ;  /* 0x000000ff05057208 */ /* 0x000fe20002000000 */
[----:B------:R-:W-:Y:S01]  /*2fb0*/  FFMA R39, R39, R2, R4 ;  /* 0x0000000227277223 */ /* 0x000fe20000000004 */
[----:B------:R-:W-:Y:S01]  /*2fc0*/  FSEL R6, R9, RZ, P4 ;  /* 0x000000ff09067208 */ /* 0x000fe20002000000 */
[----:B------:R-:W-:Y:S01]  /*2fd0*/  IMAD.U32 R9, R63, 0x10000, RZ ;  /* 0x000100003f097824 */ /* 0x000fe200078e00ff */
[----:B------:R-:W-:-:S02]  /*2fe0*/  SHF.L.U32 R3, R60, 0x10, RZ ;  /* 0x000000103c037819 */ /* 0x000fc400000006ff */
[----:B------:R-:W-:Y:S02]  /*2ff0*/  SEL R61, R61, RZ, !P1 ;  /* 0x000000ff3d3d7207 */ /* 0x000fe40004800000 */
[----:B------:R-:W-:Y:S02]  /*3000*/  SEL R62, R62, RZ, !P1 ;  /* 0x000000ff3e3e7207 */ /* 0x000fe40004800000 */
[----:B------:R-:W-:Y:S02]  /*3010*/  PRMT R2, R60, 0x7632, R2 ;  /* 0x000076323c027816 */ /* 0x000fe40000000002 */
[----:B------:R-:W-:Y:S01]  /*3020*/  FSEL R33, R7, RZ, P4 ;  /* 0x000000ff07217208 */ /* 0x000fe20002000000 */
[----:B------:R-:W-:Y:S01]  /*3030*/  FFMA R57, R38, R72, R5 ;  /* 0x0000004826397223 */ /* 0x000fe20000000005 */
[----:B------:R-:W-:Y:S01]  /*3040*/  FSEL R7, R14, RZ, P4 ;  /* 0x000000ff0e077208 */ /* 0x000fe20002000000 */
[----:B------:R-:W-:Y:S01]  /*3050*/  FMUL R24, R24, R3 ;  /* 0x0000000318187220 */ /* 0x000fe20000400000 */
[----:B------:R-:W-:Y:S01]  /*3060*/  FMUL R9, R50, R9 ;  /* 0x0000000932097220 */ /* 0x000fe20000400000 */
[C---:B------:R-:W-:Y:S01]  /*3070*/  IMAD.U32 R5, R61.reuse, 0x10000, RZ ;  /* 0x000100003d057824 */ /* 0x040fe200078e00ff */
[----:B------:R-:W-:Y:S01]  /*3080*/  PRMT R3, R61, 0x7632, R3 ;  /* 0x000076323d037816 */ /* 0x000fe20000000003 */
[----:B------:R-:W-:Y:S01]  /*3090*/  IMAD.U32 R2, R2, 0x10000, RZ ;  /* 0x0001000002027824 */ /* 0x000fe200078e00ff */
[----:B------:R-:W-:Y:S01]  /*30a0*/  PRMT R4, R62, 0x7632, R4 ;  /* 0x000076323e047816 */ /* 0x000fe20000000004 */
[----:B------:R-:W-:Y:S01]  /*30b0*/  FFMA R44, R44, R80, R33 ;  /* 0x000000502c2c7223 */ /* 0x000fe20000000021 */
[----:B------:R-:W-:Y:S01]  /*30c0*/  FFMA R33, R46, R81, R7 ;  /* 0x000000512e217223 */ /* 0x000fe20000000007 */
[----:B------:R-:W-:Y:S01]  /*30d0*/  FFMA R38, R37, R31, R6 ;  /* 0x0000001f25267223 */ /* 0x000fe20000000006 */
[----:B------:R-:W-:Y:S01]  /*30e0*/  SHF.L.U32 R7, R62, 0x10, RZ ;  /* 0x000000103e077819 */ /* 0x000fe200000006ff */
[----:B------:R-:W-:Y:S01]  /*30f0*/  FMUL R26, R26, R5 ;  /* 0x000000051a1a7220 */ /* 0x000fe20000400000 */
[----:B------:R-:W-:Y:S01]  /*3100*/  FSEL R9, R9, RZ, !P1 ;  /* 0x000000ff09097208 */ /* 0x000fe20004800000 */
[----:B------:R-:W-:Y:S01]  /*3110*/  IMAD.U32 R6, R3, 0x10000, RZ ;  /* 0x0001000003067824 */ /* 0x000fe200078e00ff */
[----:B------:R-:W-:Y:S01]  /*3120*/  PRMT R70, R70, 0x7632, R70 ;  /* 0x0000763246467816 */ /* 0x000fe20000000046 */
[----:B------:R-:W-:Y:S01]  /*3130*/  IMAD.U32 R4, R4, 0x10000, RZ ;  /* 0x0001000004047824 */ /* 0x000fe200078e00ff */
[----:B------:R-:W-:Y:S01]  /*3140*/  PRMT R5, R63, 0x7632, R5 ;  /* 0x000076323f057816 */ /* 0x000fe20000000005 */
[----:B------:R-:W-:Y:S01]  /*3150*/  FMUL R2, R25, R2 ;  /* 0x0000000219027220 */ /* 0x000fe20000400000 */
[----:B------:R-:W-:-:S02]  /*3160*/  SEL R64, R64, RZ, !P0 ;  /* 0x000000ff40407207 */ /* 0x000fc40004000000 */
[----:B------:R-:W-:Y:S02]  /*3170*/  SEL R67, R67, RZ, !P0 ;  /* 0x000000ff43437207 */ /* 0x000fe40004000000 */
[----:B------:R-:W-:Y:S01]  /*3180*/  SEL R65, R65, RZ, !P0 ;  /* 0x000000ff41417207 */ /* 0x000fe20004000000 */
[----:B------:R-:W-:Y:S01]  /*3190*/  FFMA R36, R47, R34, R8 ;  /* 0x000000222f247223 */ /* 0x000fe20000000008 */
[----:B------:R-:W-:Y:S01]  /*31a0*/  FMUL R7, R48, R7 ;  /* 0x0000000730077220 */ /* 0x000fe20000400000 */
[----:B------:R-:W-:Y:S01]  /*31b0*/  SHF.L.U32 R8, R5, 0x10, RZ ;  /* 0x0000001005087819 */ /* 0x000fe200000006ff */
[----:B------:R-:W-:Y:S01]  /*31c0*/  FMUL R6, R27, R6 ;  /* 0x000000061b067220 */ /* 0x000fe20000400000 */
[----:B------:R-:W-:Y:S01]  /*31d0*/  FMUL R4, R49, R4 ;  /* 0x0000000431047220 */ /* 0x000fe20000400000 */
[----:B------:R-:W-:Y:S01]  /*31e0*/  FADD R30, R30, R9 ;  /* 0x000000091e1e7221 */ /* 0x000fe20000000000 */
[----:B------:R-:W-:Y:S01]  /*31f0*/  IMAD.U32 R70, R70, 0x10000, RZ ;  /* 0x0001000046467824 */ /* 0x000fe200078e00ff */
[----:B------:R-:W-:Y:S01]  /*3200*/  FSEL R2, R2, RZ, !P1 ;  /* 0x000000ff02027208 */ /* 0x000fe20004800000 */
[----:B------:R-:W-:Y:S01]  /*3210*/  IMAD.U32 R3, R64, 0x10000, RZ ;  /* 0x0001000040037824 */ /* 0x000fe200078e00ff */
[----:B------:R-:W-:Y:S01]  /*3220*/  SHF.L.U32 R5, R65, 0x10, RZ ;  /* 0x0000001041057819 */ /* 0x000fe200000006ff */
[----:B------:R-:W-:Y:S01]  /*3230*/  IMAD.U32 R9, R67, 0x10000, RZ ;  /* 0x0001000043097824 */ /* 0x000fe200078e00ff */
[----:B------:R-:W-:-:S02]  /*3240*/  SEL R66, R66, RZ, !P0 ;  /* 0x000000ff42427207 */ /* 0x000fc40004000000 */
[----:B------:R-:W-:Y:S01]  /*3250*/  PRMT R65, R65, 0x7632, R65 ;  /* 0x0000763241417816 */ /* 0x000fe20000000041 */
[----:B------:R-:W-:Y:S01]  /*3260*/  FFMA R13, -R13, R70, RZ ;  /* 0x000000460d0d7223 */ /* 0x000fe200000001ff */
[----:B------:R-:W-:Y:S01]  /*3270*/  FSEL R24, R24, RZ, !P1 ;  /* 0x000000ff18187208 */ /* 0x000fe20004800000 */
[----:B------:R-:W-:Y:S01]  /*3280*/  FMUL R8, R51, R8 ;  /* 0x0000000833087220 */ /* 0x000fe20000400000 */
[----:B------:R-:W-:Y:S01]  /*3290*/  FSEL R7, R7, RZ, !P1 ;  /* 0x000000ff07077208 */ /* 0x000fe20004800000 */
[----:B-1----:R-:W-:Y:S01]  /*32a0*/  FMUL R20, R20, R3 ;  /* 0x0000000314147220 */ /* 0x002fe20000400000 */
[----:B------:R-:W-:Y:S01]  /*32b0*/  FSEL R6, R6, RZ, !P1 ;  /* 0x000000ff06067208 */ /* 0x000fe20004800000 */
[----:B------:R-:W-:Y:S01]  /*32c0*/  FMUL R18, R18, R9 ;  /* 0x0000000912127220 */ /* 0x000fe20000400000 */
[----:B------:R-:W-:Y:S01]  /*32d0*/  FSEL R4, R4, RZ, !P1 ;  /* 0x000000ff04047208 */ /* 0x000fe20004800000 */
[----:B------:R-:W-:Y:S01]  /*32e0*/  FADD R25, R41, R2 ;  /* 0x0000000229197221 */ /* 0x000fe20000000000 */
[C---:B------:R-:W-:Y:S01]  /*32f0*/  IMAD.U32 R3, R66.reuse, 0x10000, RZ ;  /* 0x0001000042037824 */ /* 0x040fe200078e00ff */
[----:B------:R-:W-:Y:S01]  /*3300*/  PRMT R67, R67, 0x7632, R67 ;  /* 0x0000763243437816 */ /* 0x000fe20000000043 */
[----:B------:R-:W-:Y:S01]  /*3310*/  IMAD.U32 R2, R65, 0x10000, RZ ;  /* 0x0001000041027824 */ /* 0x000fe200078e00ff */
[----:B------:R-:W-:Y:S01]  /*3320*/  PRMT R66, R66, 0x7632, R66 ;  /* 0x0000763242427816 */ /* 0x000fe20000000042 */
[----:B------:R-:W-:Y:S01]  /*3330*/  FADD R27, R53, R24 ;  /* 0x00000018351b7221 */ /* 0x000fe20000000000 */
[----:B------:R-:W-:Y:S01]  /*3340*/  FSEL R10, R13, RZ, P4 ;  /* 0x000000ff0d0a7208 */ /* 0x000fe20002000000 */
[----:B------:R-:W-:Y:S01]  /*3350*/  FADD R32, R32, R7 ;  /* 0x0000000720207221 */ /* 0x000fe20000000000 */
[----:B------:R-:W-:Y:S01]  /*3360*/  FADD R24, R43, R6 ;  /* 0x000000062b187221 */ /* 0x000fe20000000000 */
[----:B------:R-:W-:Y:S01]  /*3370*/  FSEL R8, R8, RZ, !P1 ;  /* 0x000000ff08087208 */ /* 0x000fe20004800000 */
[----:B------:R-:W-:Y:S01]  /*3380*/  FADD R31, R35, R4 ;  /* 0x00000004231f7221 */ /* 0x000fe20000000000 */
[----:B------:R-:W-:Y:S01]  /*3390*/  FMUL R22, R22, R5 ;  /* 0x0000000516167220 */ /* 0x000fe20000400000 */
[----:B------:R-:W-:Y:S01]  /*33a0*/  FMUL R3, R16, R3 ;  /* 0x0000000310037220 */ /* 0x000fe20000400000 */
[----:B------:R-:W-:Y:S01]  /*33b0*/  FSEL R18, R18, RZ, !P0 ;  /* 0x000000ff12127208 */ /* 0x000fe20004000000 */
[----:B------:R-:W0:Y:S01]  /*33c0*/  LDS.128 R4, [R102.X4+0x10] ;  /* 0x0000100066047984 */ /* 0x000e220000004c00 */
[----:B------:R-:W-:Y:S01]  /*33d0*/  FMUL R2, R23, R2 ;  /* 0x0000000217027220 */ /* 0x000fe20000400000 */
[----:B------:R-:W-:Y:S01]  /*33e0*/  SHF.L.U32 R66, R66, 0x10, RZ ;  /* 0x0000001042427819 */ /* 0x000fe200000006ff */
[----:B------:R-:W-:Y:S01]  /*33f0*/  IMAD.U32 R16, R67, 0x10000, RZ ;  /* 0x0001000043107824 */ /* 0x000fe200078e00ff */
[----:B------:R-:W-:Y:S01]  /*3400*/  FFMA R45, R45, R52, R10 ;  /* 0x000000342d2d7223 */ /* 0x000fe2000000000a */
[----:B------:R-:W-:Y:S01]  /*3410*/  FADD R28, R59, R8 ;  /* 0x000000083b1c7221 */ /* 0x000fe20000000000 */
[----:B------:R-:W-:Y:S01]  /*3420*/  FSEL R20, R20, RZ, !P0 ;  /* 0x000000ff14147208 */ /* 0x000fe20004000000 */
[----:B------:R-:W-:Y:S01]  /*3430*/  FADD R33, R33, R18 ;  /* 0x0000001221217221 */ /* 0x000fe20000000000 */
[----:B------:R-:W-:Y:S01]  /*3440*/  FSEL R3, R3, RZ, !P0 ;  /* 0x000000ff03037208 */ /* 0x000fe20004000000 */
[----:B------:R-:W1:Y:S01]  /*3450*/  LDS.128 R8, [R102.X4] ;  /* 0x0000000066087984 */ /* 0x000e620000004c00 */
[----:B------:R-:W-:Y:S01]  /*3460*/  FMUL R16, R19, R16 ;  /* 0x0000001013107220 */ /* 0x000fe20000400000 */
[----:B------:R-:W-:Y:S01]  /*3470*/  FMUL R17, R17, R66 ;  /* 0x0000004211117220 */ /* 0x000fe20000400000 */
[----:B------:R-:W-:Y:S01]  /*3480*/  FSEL R18, R2, RZ, !P0 ;  /* 0x000000ff02127208 */ /* 0x000fe20004000000 */
[----:B------:R-:W2:Y:S01]  /*3490*/  LDS.128 R12, [R102.X4+0x3010] ;  /* 0x00301000660c7984 */ /* 0x000ea20000004c00 */
[----:B------:R-:W-:Y:S01]  /*34a0*/  FADD R23, R79, R20 ;  /* 0x000000144f177221 */ /* 0x000fe20000000000 */
[----:B------:R-:W-:Y:S01]  /*34b0*/  FADD R34, R44, R3 ;  /* 0x000000032c227221 */ /* 0x000fe20000000000 */
[----:B------:R-:W-:Y:S01]  /*34c0*/  FSEL R3, R16, RZ, !P0 ;  /* 0x000000ff10037208 */ /* 0x000fe20004000000 */
[----:B------:R-:W-:Y:S01]  /*34d0*/  FADD R20, R39, R18 ;  /* 0x0000001227147221 */ /* 0x000fe20000000000 */
[----:B------:R-:W-:-:S02]  /*34e0*/  FSEL R2, R17, RZ, !P0 ;  /* 0x000000ff11027208 */ /* 0x000fc40004000000 */
[----:B------:R-:W3:Y:S01]  /*34f0*/  LDS.128 R16, [R102.X4+0x3000] ;  /* 0x0030000066107984 */ /* 0x000ee20000004c00 */
[----:B------:R-:W-:-:S04]  /*3500*/  PRMT R64, R64, 0x7632, R64 ;  /* 0x0000763240407816 */ /* 0x000fc80000000040 */
[----:B------:R-:W-:-:S05]  /*3510*/  SHF.L.U32 R64, R64, 0x10, RZ ;  /* 0x0000001040407819 */ /* 0x000fca00000006ff */
[----:B------:R-:W-:Y:S01]  /*3520*/  FMUL R21, R21, R64 ;  /* 0x0000004015157220 */ /* 0x000fe20000400000 */
[----:B------:R-:W-:Y:S01]  /*3530*/  FSEL R26, R26, RZ, !P1 ;  /* 0x000000ff1a1a7208 */ /* 0x000fe20004800000 */
[----:B------:R-:W-:Y:S01]  /*3540*/  FADD R37, RZ, R30 ;  /* 0x0000001eff257221 */ /* 0x000fe20000000000 */
[----:B------:R-:W-:Y:S02]  /*3550*/  FADD R35, RZ, R32 ;  /* 0x00000020ff237221 */ /* 0x000fe40000000000 */
[----:B------:R-:W-:Y:S01]  /*3560*/  FSEL R21, R21, RZ, !P0 ;  /* 0x000000ff15157208 */ /* 0x000fe20004000000 */
[----:B------:R-:W-:Y:S01]  /*3570*/  FADD R30, RZ, R28 ;  /* 0x0000001cff1e7221 */ /* 0x000fe20000000000 */
[----:B------:R-:W-:Y:S01]  /*3580*/  FADD R28, RZ, R31 ;  /* 0x0000001fff1c7221 */ /* 0x000fe20000000000 */
[----:B------:R-:W-:Y:S01]  /*3590*/  FADD R26, R55, R26 ;  /* 0x0000001a371a7221 */ /* 0x000fe20000000000 */
[----:B------:R-:W-:Y:S01]  /*35a0*/  FSEL R22, R22, RZ, !P0 ;  /* 0x000000ff16167208 */ /* 0x000fe20004000000 */
[----:B------:R-:W-:Y:S01]  /*35b0*/  FADD R2, R45, R2 ;  /* 0x000000022d027221 */ /* 0x000fe20000000000 */
[----:B------:R-:W-:Y:S01]  /*35c0*/  FADD R21, R38, R21 ;  /* 0x0000001526157221 */ /* 0x000fe20000000000 */
[----:B------:R-:W-:Y:S01]  /*35d0*/  FADD R3, R36, R3 ;  /* 0x0000000324037221 */ /* 0x000fe20000000000 */
[----:B0-----:R-:W-:Y:S01]  /*35e0*/  FADD R38, R6, R37 ;  /* 0x0000002506267221 */ /* 0x001fe20000000000 */
[----:B------:R-:W-:Y:S01]  /*35f0*/  FADD R36, R4, R35 ;  /* 0x0000002304247221 */ /* 0x000fe20000000000 */
[----:B------:R-:W-:Y:S01]  /*3600*/  FADD R37, R5, R28 ;  /* 0x0000001c05257221 */ /* 0x000fe20000000000 */
[----:B------:R-:W-:Y:S01]  /*3610*/  FADD R4, RZ, R25 ;  /* 0x00000019ff047221 */ /* 0x000fe20000000000 */
[----:B------:R-:W-:Y:S01]  /*3620*/  FADD R5, RZ, R26 ;  /* 0x0000001aff057221 */ /* 0x000fe20000000000 */
[----:B------:R-:W-:Y:S01]  /*3630*/  FADD R2, RZ, R2 ;  /* 0x00000002ff027221 */ /* 0x000fe20000000000 */
[----:B------:R-:W-:Y:S01]  /*3640*/  FADD R22, R57, R22 ;  /* 0x0000001639167221 */ /* 0x000fe20000000000 */
[----:B------:R-:W-:Y:S01]  /*3650*/  FADD R27, RZ, R27 ;  /* 0x0000001bff1b7221 */ /* 0x000fe20000000000 */
[----:B------:R-:W-:Y:S01]  /*3660*/  FADD R24, RZ, R24 ;  /* 0x00000018ff187221 */ /* 0x000fe20000000000 */
[----:B-1----:R-:W-:Y:S01]  /*3670*/  FADD R9, R9, R4 ;  /* 0x0000000409097221 */ /* 0x002fe20000000000 */
[----:B------:R-:W-:Y:S01]  /*3680*/  FADD R10, R10, R5 ;  /* 0x000000050a0a7221 */ /* 0x000fe20000000000 */
[----:B------:R-:W-:Y:S01]  /*3690*/  FADD R4, RZ, R3 ;  /* 0x00000003ff047221 */ /* 0x000fe20000000000 */
[----:B--2---:R-:W-:Y:S01]  /*36a0*/  FADD R13, R13, R2 ;  /* 0x000000020d0d7221 */ /* 0x004fe20000000000 */
[----:B------:R-:W-:Y:S01]  /*36b0*/  FADD R39, R7, R30 ;  /* 0x0000001e07277221 */ /* 0x000fe20000000000 */
[----:B------:R-:W-:Y:S01]  /*36c0*/  FADD R8, R8, R27 ;  /* 0x0000001b08087221 */ /* 0x000fe20000000000 */
[----:B------:R-:W-:Y:S01]  /*36d0*/  FADD R11, R11, R24 ;  /* 0x000000180b0b7221 */ /* 0x000fe20000000000 */
[----:B------:R-:W-:Y:S01]  /*36e0*/  FADD R33, RZ, R33 ;  /* 0x00000021ff217221 */ /* 0x000fe20000000000 */
[----:B------:R-:W-:Y:S01]  /*36f0*/  FADD R5, RZ, R34 ;  /* 0x00000022ff057221 */ /* 0x000fe20000000000 */
[----:B------:R-:W-:Y:S01]  /*3700*/  FADD R3, RZ, R22 ;  /* 0x00000016ff037221 */ /* 0x000fe20000000000 */
[----:B------:R-:W-:Y:S01]  /*3710*/  FADD R23, RZ, R23 ;  /* 0x00000017ff177221 */ /* 0x000fe20000000000 */
[----:B------:R-:W-:Y:S01]  /*3720*/  FADD R20, RZ, R20 ;  /* 0x00000014ff147221 */ /* 0x000fe20000000000 */
[----:B------:R-:W-:Y:S01]  /*3730*/  FADD R2, RZ, R21 ;  /* 0x00000015ff027221 */ /* 0x000fe20000000000 */
[----:B------:R-:W-:Y:S01]  /*3740*/  FADD R14, R14, R33 ;  /* 0x000000210e0e7221 */ /* 0x000fe20000000000 */
[----:B------:R-:W-:Y:S01]  /*3750*/  FADD R12, R12, R5 ;  /* 0x000000050c0c7221 */ /* 0x000fe20000000000 */
[----:B------:R-:W-:Y:S01]  /*3760*/  FADD R15, R15, R4 ;  /* 0x000000040f0f7221 */ /* 0x000fe20000000000 */
[----:B------:R-:W-:Y:S06]  /*3770*/  BAR.SYNC 0x0 ;  /* 0x0000000000007b1d */ /* 0x000fec0000000000 */
[----:B---3--:R-:W-:Y:S01]  /*3780*/  FADD R18, R18, R3 ;  /* 0x0000000312127221 */ /* 0x008fe20000000000 */
[----:B------:R-:W-:Y:S01]  /*3790*/  FADD R16, R16, R23 ;  /* 0x0000001710107221 */ /* 0x000fe20000000000 */
[----:B------:R-:W-:Y:S01]  /*37a0*/  FADD R19, R19, R20 ;  /* 0x0000001413137221 */ /* 0x000fe20000000000 */
[----:B------:R-:W-:Y:S01]  /*37b0*/  FADD R17, R17, R2 ;  /* 0x0000000211117221 */ /* 0x000fe20000000000 */
[----:B------:R-:W-:Y:S04]  /*37c0*/  STS.128 [R102.X4+0x10], R36 ;  /* 0x0000102466007388 */ /* 0x000fe80000004c00 */
[----:B------:R-:W-:Y:S04]  /*37d0*/  STS.128 [R102.X4], R8 ;  /* 0x0000000866007388 */ /* 0x000fe80000004c00 */
[----:B------:R-:W-:Y:S06]  /*37e0*/  BAR.SYNC 0x0 ;  /* 0x0000000000007b1d */ /* 0x000fec0000000000 */
[----:B------:R-:W0:Y:S04]  /*37f0*/  LDS.128 R20, [R0.X4] ;  /* 0x0000000000147984 */ /* 0x000e280000004c00 */
[----:B------:R-:W1:Y:S04]  /*3800*/  LDS.128 R8, [R0.X4+0x1800] ;  /* 0x0018000000087984 */ /* 0x000e680000004c00 */
[----:B------:R-:W-:Y:S06]  /*3810*/  BAR.SYNC 0x0 ;  /* 0x0000000000007b1d */ /* 0x000fec0000000000 */
[----:B------:R-:W-:Y:S04]  /*3820*/  STS.128 [R102.X4+0x10], R12 ;  /* 0x0000100c66007388 */ /* 0x000fe80000004c00 */
[----:B------:R-:W-:Y:S04]  /*3830*/  STS.128 [R102.X4], R16 ;  /* 0x0000001066007388 */ /* 0x000fe80000004c00 */
[----:B------:R-:W-:Y:S06]  /*3840*/  BAR.SYNC 0x0 ;  /* 0x0000000000007b1d */ /* 0x000fec0000000000 */
[----:B------:R-:W2:Y:S01]  /*3850*/  LDS.128 R24, [R0.X4] ;  /* 0x0000000000187984 */ /* 0x000ea20000004c00 */
[----:B------:R-:W-:-:S02]  /*3860*/  SHF.R.S32.HI R3, RZ, 0x1f, R92 ;  /* 0x0000001fff037819 */ /* 0x000fc4000001145c */
[----:B------:R-:W-:Y:S02]  /*3870*/  SHF.R.U32.HI R2, RZ, 0x2, R29 ;  /* 0x00000002ff027819 */ /* 0x000fe4000001161d */
[----:B------:R-:W-:Y:S02]  /*3880*/  LEA.HI R4, R3, R92, RZ, 0xb ;  /* 0x0000005c03047211 */ /* 0x000fe400078f58ff */
[----:B------:R-:W-:-:S03]  /*3890*/  SGXT.U32 R2, R2, 0x3 ;  /* 0x000000030202781a */ /* 0x000fc60000000000 */
[C---:B------:R-:W-:Y:S01]  /*38a0*/  IMAD.SHL.U32 R3, R4.reuse, 0x100, RZ ;  /* 0x0000010004037824 */ /* 0x040fe200078e00ff */
[----:B------:R-:W-:Y:S02]  /*38b0*/  LOP3.LUT R93, R93, R2, RZ, 0xfc, !PT ;  /* 0x000000025d5d7212 */ /* 0x000fe400078efcff */
[----:B------:R-:W-:Y:S02]  /*38c0*/  LOP3.LUT R6, R4, 0xfffff800, RZ, 0xc0, !PT ;  /* 0xfffff80004067812 */ /* 0x000fe400078ec0ff */
[----:B------:R-:W-:Y:S02]  /*38d0*/  LOP3.LUT R5, R3, 0xfff80000, RZ, 0xc0, !PT ;  /* 0xfff8000003057812 */ /* 0x000fe400078ec0ff */
[C---:B------:R-:W-:Y:S02]  /*38e0*/  LOP3.LUT R2, R94.reuse, R93, RZ, 0xfc, !PT ;  /* 0x0000005d5e027212 */ /* 0x040fe400078efcff */
[C-C-:B------:R-:W-:Y:S02]  /*38f0*/  LOP3.LUT R3, R94.reuse, 0x40, R93.reuse, 0xfe, !PT ;  /* 0x000000405e037812 */ /* 0x140fe400078efe5d */
[----:B------:R-:W-:-:S02]  /*3900*/  LOP3.LUT R4, R94, 0x80, R93, 0xfe, !PT ;  /* 0x000000805e047812 */ /* 0x000fc400078efe5d */
[----:B------:R-:W-:Y:S02]  /*3910*/  LOP3.LUT R93, R94, 0xc0, R93, 0xfe, !PT ;  /* 0x000000c05e5d7812 */ /* 0x000fe400078efe5d */
[----:B------:R-:W-:Y:S02]  /*3920*/  IADD3 R92, R5, R92, -R6 ;  /* 0x0000005c055c7210 */ /* 0x000fe40007ffe806 */
[----:B------:R-:W-:Y:S02]  /*3930*/  ISETP.GE.AND P1, PT, R2, 0x100, PT ;  /* 0x000001000200780c */ /* 0x000fe40003f26270 */
[----:B------:R-:W-:Y:S02]  /*3940*/  ISETP.GE.AND P2, PT, R3, 0x100, PT ;  /* 0x000001000300780c */ /* 0x000fe40003f46270 */
[----:B------:R-:W-:Y:S01]  /*3950*/  ISETP.GE.AND P3, PT, R4, 0x100, PT ;  /* 0x000001000400780c */ /* 0x000fe20003f66270 */
[----:B------:R-:W-:Y:S01]  /*3960*/  IMAD R2, R2, 0x800, R92 ;  /* 0x0000080002027824 */ /* 0x000fe200078e025c */
[----:B------:R-:W-:-:S02]  /*3970*/  MOV R13, 0x4 ;  /* 0x00000004000d7802 */ /* 0x000fc40000000f00 */
[----:B------:R-:W-:Y:S01]  /*3980*/  ISETP.GE.AND P0, PT, R93, 0x100, PT ;  /* 0x000001005d00780c */ /* 0x000fe20003f06270 */
[----:B------:R-:W-:Y:S01]  /*3990*/  IMAD R5, R3, 0x800, R92 ;  /* 0x0000080003057824 */ /* 0x000fe200078e025c */
[----:B------:R-:W-:Y:S01]  /*39a0*/  LEA R6, R4, R92, 0xb ;  /* 0x0000005c04067211 */ /* 0x000fe200078e58ff */
[----:B------:R-:W-:-:S04]  /*39b0*/  IMAD.WIDE R2, R2, R13, c[0x0][0x178] ;  /* 0x00005e0002027625 */ /* 0x000fc800078e020d */
[-C--:B------:R-:W-:Y:S01]  /*39c0*/  IMAD.WIDE R4, R5, R13.reuse, c[0x0][0x178] ;  /* 0x00005e0005047625 */ /* 0x080fe200078e020d */
[----:B0-----:R0:W-:Y:S03]  /*39d0*/  @!P1 STG.E.128 [R2.64], R20 ;  /* 0x0000001402009986 */ /* 0x0011e6000c101d04 */
[----:B------:R-:W-:Y:S01]  /*39e0*/  IMAD.WIDE R6, R6, R13, c[0x0][0x178] ;  /* 0x00005e0006067625 */ /* 0x000fe200078e020d */
[----:B-1----:R0:W-:Y:S04]  /*39f0*/  @!P2 STG.E.128 [R4.64], R8 ;  /* 0x000000080400a986 */ /* 0x0021e8000c101d04 */
[----:B--2---:R0:W-:Y:S01]  /*3a00*/  @!P3 STG.E.128 [R6.64], R24 ;  /* 0x000000180600b986 */ /* 0x0041e2000c101d04 */
[----:B------:R-:W-:Y:S05]  /*3a10*/  @P0 EXIT ;  /* 0x000000000000094d */ /* 0x000fea0003800000 */
[----:B0-----:R-:W0:Y:S01]  /*3a20*/  LDS.128 R4, [R0.X4+0x1800] ;  /* 0x0018000000047984 */ /* 0x001e220000004c00 */
[----:B------:R-:W-:-:S04]  /*3a30*/  IMAD R2, R93, 0x800, R92 ;  /* 0x000008005d027824 */ /* 0x000fc800078e025c */
[----:B------:R-:W-:-:S05]  /*3a40*/  IMAD.WIDE R2, R2, R13, c[0x0][0x178] ;  /* 0x00005e0002027625 */ /* 0x000fca00078e020d */
[----:B0-----:R-:W-:Y:S01]  /*3a50*/  STG.E.128 [R2.64], R4 ;  /* 0x0000000402007986 */ /* 0x001fe2000c101d04 */
[----:B------:R-:W-:Y:S05]  /*3a60*/  EXIT ;  /* 0x000000000000794d */ /* 0x000fea0003800000 */
.L_x_0:
[----:B------:R-:W-:-:S00]  /*3a70*/  BRA `(.L_x_0) ;  /* 0xfffffff000007947 */ /* 0x000fc0000383ffff */
[----:B------:R-:W-:-:S00]  /*3a80*/  NOP ;  /* 0x0000000000007918 */ /* 0x000fc00000000000 */
[----:B------:R-:W-:-:S00]  /*3a90*/  NOP ;  /* 0x0000000000007918 */ /* 0x000fc00000000000 */
[----:B------:R-:W-:-:S00]  /*3aa0*/  NOP ;  /* 0x0000000000007918 */ /* 0x000fc00000000000 */
[----:B------:R-:W-:-:S00]  /*3ab0*/  NOP ;  /* 0x0000000000007918 */ /* 0x000fc00000000000 */
[----:B------:R-:W-:-:S00]  /*3ac0*/  NOP ;  /* 0x0000000000007918 */ /* 0x000fc00000000000 */
[----:B------:R-:W-:-:S00]  /*3ad0*/  NOP ;  /* 0x0000000000007918 */ /* 0x000fc00000000000 */
[----:B------:R-:W-:-:S00]  /*3ae0*/  NOP ;  /* 0x0000000000007918 */ /* 0x000fc00000000000 */
[----:B------:R-:W-:-:S00]  /*3af0*/  NOP ;  /* 0x0000000000007918 */ /* 0x000fc00000000000 */
.L_x_1:


//--------------------- .nv.shared.triton__0d1d2d3d4de5de --------------------------
	.section	.nv.shared.triton__0d1d2d3d4de5de,"aw",@nobits
	.align	16
